	.target	sm_100a

	.elftype	@"ET_EXEC"


//--------------------- .note.nv.tkinfo           --------------------------
	.section	.note.nv.tkinfo,"",@"SHT_NOTE"
	.sectionflags	@"SHF_NOTE_NV_TKINFO"
	.tkinfo
        /*0018*/ 	.word	0x00000002
        /*0030*/ 	.string	""
        /*0030*/ 	.string	"ptxas"
        /*0030*/ 	.string	"Cuda compilation tools, release 13.0, V13.0.88"
        /*0030*/ 	.string	"Build cuda_13.0.r13.0/compiler.36424714_0"
        /*0030*/ 	.string	"-arch sm_100a -m 64 "



//--------------------- .note.nv.cuinfo           --------------------------
	.section	.note.nv.cuinfo,"",@"SHT_NOTE"
	.sectionflags	@"SHF_NOTE_NV_CUINFO"
        /*0018*/ 	.short	0x0002
        /*001a*/ 	.short	0x0064
        /*001c*/ 	.short	0x0082
	.zero		2


//--------------------- .nv.info                  --------------------------
	.section	.nv.info,"",@"SHT_CUDA_INFO"
	.align	4


	//----- nvinfo : EIATTR_REGCOUNT
	.align		4
        /*0000*/ 	.byte	0x04, 0x2f
        /*0002*/ 	.short	(.L_19 - .L_18)
	.align		4
.L_18:
        /*0004*/ 	.word	index@(_ZN7cutlass13device_kernelINS_4gemm6kernel13GemmUniversalIN4cute5tupleIJiiiiEEENS1_10collective13CollectiveMmaINS1_35MainloopSm100TmaUmmaWarpSpecializedILi41ELi2ELi4ENS5_IJNS4_1CILi2EEESB_NSA_ILi1EEEEEEEENS5_IJNSA_ILi256EEENSA_ILi64EEENSA_ILi32EEEEEENS_12float_e4m3_tENS5_IJlSC_lEEESJ_SK_NS4_8TiledMMAINS4_8MMA_AtomIJNS4_10MMA_TraitsINS4_25SM100_MMA_F8F6F4_2x1SM_SSEJSJ_SJ_fSF_SG_NS4_17integral_constantINS4_4UMMA5MajorELSR_0EEESS_NSP_INSQ_7ScaleInELST_0EEESU_EEEEEENS4_6LayoutINS5_IJSC_SC_SC_EEENS5_IJNSA_ILi0EEESZ_SZ_EEEEENS5_IJNS4_10UnderscoreES12_S12_EEEEENS4_28SM100_TMA_2SM_LOAD_MULTICASTENS4_14ComposedLayoutINS4_7SwizzleILi1ELi4ELi3EEENS4_18smem_ptr_flag_bitsILi8EEENSX_INS5_IJNSA_ILi8EEESH_EEENS5_IJSH_SC_EEEEEEEvNS4_8identityENS4_18SM100_TMA_2SM_LOADES1F_vS1G_EENS_8epilogue10collective18CollectiveEpilogueINS1J_23Sm100TmaWarpSpecializedILi1ELi1ELi64ELb0ELb0EEEJNS5_IJNSA_ILi128EEESG_SH_EEENS5_IJNSX_IS1O_SC_EENSX_ISG_SC_EEEEESJ_SK_SJ_SK_NS1J_6fusion15FusionCallbacksIS1N_NS1T_17LinearCombinationISJ_fSJ_fLNS_15FloatRoundStyleE2EEES1P_S1S_JEEENS4_5SM1004TMEM4LOAD26SM100_TMEM_LOAD_32dp32b64xENS4_13SM90_TMA_LOADENS16_INS17_ILi2ELi4ELi3EEES1A_NSX_INS5_IJS1B_SG_EEENS5_IJSG_SC_EEEEEEENS4_39AutoVectorizingCopyWithAssumedAlignmentILi128EEENS4_14SM90_TMA_STOREES28_S2A_S2A_EEEvvEEEEvNT_6ParamsE)
        /*0008*/ 	.word	0x0000009a


	//----- nvinfo : EIATTR_FRAME_SIZE
	.align		4
.L_19:
        /*000c*/ 	.byte	0x04, 0x11
        /*000e*/ 	.short	(.L_21 - .L_20)
	.align		4
.L_20:
        /*0010*/ 	.word	index@($__internal_2_$__cuda_sm10x_tcgen05_guardrail_trap_unallocated_columns_being_dealloced)
        /*0014*/ 	.word	0x00000000


	//----- nvinfo : EIATTR_FRAME_SIZE
	.align		4
.L_21:
        /*0018*/ 	.byte	0x04, 0x11
        /*001a*/ 	.short	(.L_23 - .L_22)
	.align		4
.L_22:
        /*001c*/ 	.word	index@($__internal_1_$__cuda_sm10x_tcgen05_guardrail_trap_phase_invalid_during_alloc)
        /*0020*/ 	.word	0x00000000


	//----- nvinfo : EIATTR_FRAME_SIZE
	.align		4
.L_23:
        /*0024*/ 	.byte	0x04, 0x11
        /*0026*/ 	.short	(.L_25 - .L_24)
	.align		4
.L_24:
        /*0028*/ 	.word	index@($__internal_0_$__cuda_sm10x_tcgen05_guardrail_trap_col_being_dealloced_not_returned_by_alloc)
        /*002c*/ 	.word	0x00000000


	//----- nvinfo : EIATTR_FRAME_SIZE
	.align		4
.L_25:
        /*0030*/ 	.byte	0x04, 0x11
        /*0032*/ 	.short	(.L_27 - .L_26)
	.align		4
.L_26:
        /*0034*/ 	.word	index@(_ZN7cutlass13device_kernelINS_4gemm6kernel13GemmUniversalIN4cute5tupleIJiiiiEEENS1_10collective13CollectiveMmaINS1_35MainloopSm100TmaUmmaWarpSpecializedILi41ELi2ELi4ENS5_IJNS4_1CILi2EEESB_NSA_ILi1EEEEEEEENS5_IJNSA_ILi256EEENSA_ILi64EEENSA_ILi32EEEEEENS_12float_e4m3_tENS5_IJlSC_lEEESJ_SK_NS4_8TiledMMAINS4_8MMA_AtomIJNS4_10MMA_TraitsINS4_25SM100_MMA_F8F6F4_2x1SM_SSEJSJ_SJ_fSF_SG_NS4_17integral_constantINS4_4UMMA5MajorELSR_0EEESS_NSP_INSQ_7ScaleInELST_0EEESU_EEEEEENS4_6LayoutINS5_IJSC_SC_SC_EEENS5_IJNSA_ILi0EEESZ_SZ_EEEEENS5_IJNS4_10UnderscoreES12_S12_EEEEENS4_28SM100_TMA_2SM_LOAD_MULTICASTENS4_14ComposedLayoutINS4_7SwizzleILi1ELi4ELi3EEENS4_18smem_ptr_flag_bitsILi8EEENSX_INS5_IJNSA_ILi8EEESH_EEENS5_IJSH_SC_EEEEEEEvNS4_8identityENS4_18SM100_TMA_2SM_LOADES1F_vS1G_EENS_8epilogue10collective18CollectiveEpilogueINS1J_23Sm100TmaWarpSpecializedILi1ELi1ELi64ELb0ELb0EEEJNS5_IJNSA_ILi128EEESG_SH_EEENS5_IJNSX_IS1O_SC_EENSX_ISG_SC_EEEEESJ_SK_SJ_SK_NS1J_6fusion15FusionCallbacksIS1N_NS1T_17LinearCombinationISJ_fSJ_fLNS_15FloatRoundStyleE2EEES1P_S1S_JEEENS4_5SM1004TMEM4LOAD26SM100_TMEM_LOAD_32dp32b64xENS4_13SM90_TMA_LOADENS16_INS17_ILi2ELi4ELi3EEES1A_NSX_INS5_IJS1B_SG_EEENS5_IJSG_SC_EEEEEEENS4_39AutoVectorizingCopyWithAssumedAlignmentILi128EEENS4_14SM90_TMA_STOREES28_S2A_S2A_EEEvvEEEEvNT_6ParamsE)
        /*0038*/ 	.word	0x00000000


	//----- nvinfo : EIATTR_MIN_STACK_SIZE
	.align		4
.L_27:
        /*003c*/ 	.byte	0x04, 0x12
        /*003e*/ 	.short	(.L_29 - .L_28)
	.align		4
.L_28:
        /*0040*/ 	.word	index@(_ZN7cutlass13device_kernelINS_4gemm6kernel13GemmUniversalIN4cute5tupleIJiiiiEEENS1_10collective13CollectiveMmaINS1_35MainloopSm100TmaUmmaWarpSpecializedILi41ELi2ELi4ENS5_IJNS4_1CILi2EEESB_NSA_ILi1EEEEEEEENS5_IJNSA_ILi256EEENSA_ILi64EEENSA_ILi32EEEEEENS_12float_e4m3_tENS5_IJlSC_lEEESJ_SK_NS4_8TiledMMAINS4_8MMA_AtomIJNS4_10MMA_TraitsINS4_25SM100_MMA_F8F6F4_2x1SM_SSEJSJ_SJ_fSF_SG_NS4_17integral_constantINS4_4UMMA5MajorELSR_0EEESS_NSP_INSQ_7ScaleInELST_0EEESU_EEEEEENS4_6LayoutINS5_IJSC_SC_SC_EEENS5_IJNSA_ILi0EEESZ_SZ_EEEEENS5_IJNS4_10UnderscoreES12_S12_EEEEENS4_28SM100_TMA_2SM_LOAD_MULTICASTENS4_14ComposedLayoutINS4_7SwizzleILi1ELi4ELi3EEENS4_18smem_ptr_flag_bitsILi8EEENSX_INS5_IJNSA_ILi8EEESH_EEENS5_IJSH_SC_EEEEEEEvNS4_8identityENS4_18SM100_TMA_2SM_LOADES1F_vS1G_EENS_8epilogue10collective18CollectiveEpilogueINS1J_23Sm100TmaWarpSpecializedILi1ELi1ELi64ELb0ELb0EEEJNS5_IJNSA_ILi128EEESG_SH_EEENS5_IJNSX_IS1O_SC_EENSX_ISG_SC_EEEEESJ_SK_SJ_SK_NS1J_6fusion15FusionCallbacksIS1N_NS1T_17LinearCombinationISJ_fSJ_fLNS_15FloatRoundStyleE2EEES1P_S1S_JEEENS4_5SM1004TMEM4LOAD26SM100_TMEM_LOAD_32dp32b64xENS4_13SM90_TMA_LOADENS16_INS17_ILi2ELi4ELi3EEES1A_NSX_INS5_IJS1B_SG_EEENS5_IJSG_SC_EEEEEEENS4_39AutoVectorizingCopyWithAssumedAlignmentILi128EEENS4_14SM90_TMA_STOREES28_S2A_S2A_EEEvvEEEEvNT_6ParamsE)
        /*0044*/ 	.word	0x00000000
.L_29:


//--------------------- .nv.compat                --------------------------
	.section	.nv.compat,"",@"SHT_CUDA_COMPAT_INFO"
	.align	4
        /*0000*/ 	.byte	0x02, 0x09, 0x01, 0x00, 0x02, 0x02, 0x02, 0x00, 0x02, 0x05, 0x05, 0x00, 0x03, 0x07, 0x01, 0x01
        /*0010*/ 	.byte	0x02, 0x03, 0x01, 0x00, 0x02, 0x06, 0x01, 0x00, 0x04, 0x0b, 0x08, 0x00, 0x09, 0x00, 0x00, 0x00
        /*0020*/ 	.byte	0x00, 0x00, 0x00, 0x00


//--------------------- .nv.info._ZN7cutlass13device_kernelINS_4gemm6kernel13GemmUniversalIN4cute5tupleIJiiiiEEENS1_10collective13CollectiveMmaINS1_35MainloopSm100TmaUmmaWarpSpecializedILi41ELi2ELi4ENS5_IJNS4_1CILi2EEESB_NSA_ILi1EEEEEEEENS5_IJNSA_ILi256EEENSA_ILi64EEENSA_ILi32EEEEEENS_12float_e4m3_tENS5_IJlSC_lEEESJ_SK_NS4_8TiledMMAINS4_8MMA_AtomIJNS4_10MMA_TraitsINS4_25SM100_MMA_F8F6F4_2x1SM_SSEJSJ_SJ_fSF_SG_NS4_17integral_constantINS4_4UMMA5MajorELSR_0EEESS_NSP_INSQ_7ScaleInELST_0EEESU_EEEEEENS4_6LayoutINS5_IJSC_SC_SC_EEENS5_IJNSA_ILi0EEESZ_SZ_EEEEENS5_IJNS4_10UnderscoreES12_S12_EEEEENS4_28SM100_TMA_2SM_LOAD_MULTICASTENS4_14ComposedLayoutINS4_7SwizzleILi1ELi4ELi3EEENS4_18smem_ptr_flag_bitsILi8EEENSX_INS5_IJNSA_ILi8EEESH_EEENS5_IJSH_SC_EEEEEEEvNS4_8identityENS4_18SM100_TMA_2SM_LOADES1F_vS1G_EENS_8epilogue10collective18CollectiveEpilogueINS1J_23Sm100TmaWarpSpecializedILi1ELi1ELi64ELb0ELb0EEEJNS5_IJNSA_ILi128EEESG_SH_EEENS5_IJNSX_IS1O_SC_EENSX_ISG_SC_EEEEESJ_SK_SJ_SK_NS1J_6fusion15FusionCallbacksIS1N_NS1T_17LinearCombinationISJ_fSJ_fLNS_15FloatRoundStyleE2EEES1P_S1S_JEEENS4_5SM1004TMEM4LOAD26SM100_TMEM_LOAD_32dp32b64xENS4_13SM90_TMA_LOADENS16_INS17_ILi2ELi4ELi3EEES1A_NSX_INS5_IJS1B_SG_EEENS5_IJSG_SC_EEEEEEENS4_39AutoVectorizingCopyWithAssumedAlignmentILi128EEENS4_14SM90_TMA_STOREES28_S2A_S2A_EEEvvEEEEvNT_6ParamsE --------------------------
	.section	.nv.info._ZN7cutlass13device_kernelINS_4gemm6kernel13GemmUniversalIN4cute5tupleIJiiiiEEENS1_10collective13CollectiveMmaINS1_35MainloopSm100TmaUmmaWarpSpecializedILi41ELi2ELi4ENS5_IJNS4_1CILi2EEESB_NSA_ILi1EEEEEEEENS5_IJNSA_ILi256EEENSA_ILi64EEENSA_ILi32EEEEEENS_12float_e4m3_tENS5_IJlSC_lEEESJ_SK_NS4_8TiledMMAINS4_8MMA_AtomIJNS4_10MMA_TraitsINS4_25SM100_MMA_F8F6F4_2x1SM_SSEJSJ_SJ_fSF_SG_NS4_17integral_constantINS4_4UMMA5MajorELSR_0EEESS_NSP_INSQ_7ScaleInELST_0EEESU_EEEEEENS4_6LayoutINS5_IJSC_SC_SC_EEENS5_IJNSA_ILi0EEESZ_SZ_EEEEENS5_IJNS4_10UnderscoreES12_S12_EEEEENS4_28SM100_TMA_2SM_LOAD_MULTICASTENS4_14ComposedLayoutINS4_7SwizzleILi1ELi4ELi3EEENS4_18smem_ptr_flag_bitsILi8EEENSX_INS5_IJNSA_ILi8EEESH_EEENS5_IJSH_SC_EEEEEEEvNS4_8identityENS4_18SM100_TMA_2SM_LOADES1F_vS1G_EENS_8epilogue10collective18CollectiveEpilogueINS1J_23Sm100TmaWarpSpecializedILi1ELi1ELi64ELb0ELb0EEEJNS5_IJNSA_ILi128EEESG_SH_EEENS5_IJNSX_IS1O_SC_EENSX_ISG_SC_EEEEESJ_SK_SJ_SK_NS1J_6fusion15FusionCallbacksIS1N_NS1T_17LinearCombinationISJ_fSJ_fLNS_15FloatRoundStyleE2EEES1P_S1S_JEEENS4_5SM1004TMEM4LOAD26SM100_TMEM_LOAD_32dp32b64xENS4_13SM90_TMA_LOADENS16_INS17_ILi2ELi4ELi3EEES1A_NSX_INS5_IJS1B_SG_EEENS5_IJSG_SC_EEEEEEENS4_39AutoVectorizingCopyWithAssumedAlignmentILi128EEENS4_14SM90_TMA_STOREES28_S2A_S2A_EEEvvEEEEvNT_6ParamsE,"",@"SHT_CUDA_INFO"
	.sectionflags	@""
	.align	4


	//----- nvinfo : EIATTR_CUDA_API_VERSION
	.align		4
        /*0000*/ 	.byte	0x04, 0x37
        /*0002*/ 	.short	(.L_31 - .L_30)
.L_30:
        /*0004*/ 	.word	0x00000082


	//----- nvinfo : EIATTR_KPARAM_INFO
	.align		4
.L_31:
        /*0008*/ 	.byte	0x04, 0x17
        /*000a*/ 	.short	(.L_33 - .L_32)
.L_32:
        /*000c*/ 	.word	0x00000000
        /*0010*/ 	.short	0x0000
        /*0012*/ 	.short	0x0000
        /*0014*/ 	.byte	0x00, 0xf0, 0x01, 0x20


	//----- nvinfo : EIATTR_AT_ENTRY_FRAGMENTS
	.align		4
.L_33:
        /*0018*/ 	.byte	0x04, 0x4f
        /*001a*/ 	.short	(.L_35 - .L_34)


	//   ....[0]....
.L_34:
        /*001c*/ 	.word	0x00000007


	//----- nvinfo : EIATTR_RESERVED_SMEM_USED
	.align		4
.L_35:
        /*0020*/ 	.byte	0x01, 0x41
	.zero		2


	//----- nvinfo : EIATTR_SPARSE_MMA_MASK
	.align		4
        /*0024*/ 	.byte	0x03, 0x50
        /*0026*/ 	.short	0x0000


	//----- nvinfo : EIATTR_TCGEN05_2CTA_USED
	.align		4
        /*0028*/ 	.byte	0x01, 0x52
	.zero		2


	//----- nvinfo : EIATTR_MAXREG_COUNT
	.align		4
        /*002c*/ 	.byte	0x03, 0x1b
        /*002e*/ 	.short	0x00ff


	//----- nvinfo : EIATTR_NUM_BARRIERS
	.align		4
        /*0030*/ 	.byte	0x02, 0x4c
        /*0032*/ 	.byte	0x07
	.zero		1


	//----- nvinfo : EIATTR_EXTERNS
	.align		4
        /*0034*/ 	.byte	0x04, 0x0f
        /*0036*/ 	.short	(.L_37 - .L_36)


	//   ....[0]....
	.align		4
.L_36:
        /*0038*/ 	.word	index@(__assertfail)


	//----- nvinfo : EIATTR_MERCURY_ISA_VERSION
	.align		4
.L_37:
        /*003c*/ 	.byte	0x03, 0x5f
        /*003e*/ 	.short	0x0101


	//----- nvinfo : EIATTR_INT_WARP_WIDE_INSTR_OFFSETS
	.align		4
        /*0040*/ 	.byte	0x04, 0x31
        /*0042*/ 	.short	(.L_39 - .L_38)


	//   ....[0]....
.L_38:
        /*0044*/ 	.word	0x00001240


	//   ....[1]....
        /*0048*/ 	.word	0x000012f0


	//   ....[2]....
        /*004c*/ 	.word	0x00005b10


	//   ....[3]....
        /*0050*/ 	.word	0x00005b40


	//   ....[4]....
        /*0054*/ 	.word	0x00005b60


	//   ....[5]....
        /*0058*/ 	.word	0x000066a0


	//   ....[6]....
        /*005c*/ 	.word	0x00006750


	//----- nvinfo : EIATTR_COOP_GROUP_MASK_REGIDS
	.align		4
.L_39:
        /*0060*/ 	.byte	0x04, 0x29
        /*0062*/ 	.short	(.L_41 - .L_40)


	//   ....[0]....
.L_40:
        /*0064*/ 	.word	0xffffffff


	//   ....[1]....
        /*0068*/ 	.word	0xffffffff


	//   ....[2]....
        /*006c*/ 	.word	0xffffffff


	//   ....[3]....
        /*0070*/ 	.word	0xffffffff


	//   ....[4]....
        /*0074*/ 	.word	0xffffffff


	//   ....[5]....
        /*0078*/ 	.word	0xffffffff


	//   ....[6]....
        /*007c*/ 	.word	0xffffffff


	//   ....[7]....
        /*0080*/ 	.word	0xffffffff


	//   ....[8]....
        /*0084*/ 	.word	0xffffffff


	//   ....[9]....
        /*0088*/ 	.word	0xffffffff


	//   ....[10]....
        /*008c*/ 	.word	0xffffffff


	//   ....[11]....
        /*0090*/ 	.word	0xffffffff


	//   ....[12]....
        /*0094*/ 	.word	0xffffffff


	//   ....[13]....
        /*0098*/ 	.word	0xffffffff


	//----- nvinfo : EIATTR_COOP_GROUP_INSTR_OFFSETS
	.align		4
.L_41:
        /*009c*/ 	.byte	0x04, 0x28
        /*009e*/ 	.short	(.L_43 - .L_42)


	//   ....[0]....
.L_42:
        /*00a0*/ 	.word	0x000000b0


	//   ....[1]....
        /*00a4*/ 	.word	0x00000510


	//   ....[2]....
        /*00a8*/ 	.word	0x00000bb0


	//   ....[3]....
        /*00ac*/ 	.word	0x00000cf0


	//   ....[4]....
        /*00b0*/ 	.word	0x00000df0


	//   ....[5]....
        /*00b4*/ 	.word	0x00000f60


	//   ....[6]....
        /*00b8*/ 	.word	0x00001100


	//   ....[7]....
        /*00bc*/ 	.word	0x00001360


	//   ....[8]....
        /*00c0*/ 	.word	0x000026a0


	//   ....[9]....
        /*00c4*/ 	.word	0x00004a40


	//   ....[10]....
        /*00c8*/ 	.word	0x00004f10


	//   ....[11]....
        /*00cc*/ 	.word	0x00004f40


	//   ....[12]....
        /*00d0*/ 	.word	0x00005a10


	//   ....[13]....
        /*00d4*/ 	.word	0x00005c20


	//----- nvinfo : EIATTR_VRC_CTA_INIT_COUNT
	.align		4
.L_43:
        /*00d8*/ 	.byte	0x02, 0x4a
        /*00da*/ 	.byte	0x80
	.zero		1


	//----- nvinfo : EIATTR_SYSCALL_OFFSETS
	.align		4
        /*00dc*/ 	.byte	0x04, 0x46
        /*00de*/ 	.short	(.L_45 - .L_44)


	//   ....[0]....
.L_44:
        /*00e0*/ 	.word	0x00007290


	//   ....[1]....
        /*00e4*/ 	.word	0x000073d0


	//   ....[2]....
        /*00e8*/ 	.word	0x00007ba0


	//----- nvinfo : EIATTR_MBARRIER_INSTR_OFFSETS
	.align		4
.L_45:
        /*00ec*/ 	.byte	0x04, 0x39
        /*00ee*/ 	.short	(.L_47 - .L_46)


	//   ....[0]....
.L_46:
        /*00f0*/ 	.word	0x00000670
        /*00f4*/ 	.word	0x000000ff
        /*00f8*/ 	.word	0x00000000
        /*00fc*/ 	.short	0x0100
        /*00fe*/ 	.byte	0x04
	.zero		1


	//   ....[1]....
        /*0100*/ 	.word	0x00000680
        /*0104*/ 	.word	0x000000ff
        /*0108*/ 	.word	0x00000148
        /*010c*/ 	.short	0x0100
        /*010e*/ 	.byte	0x04
	.zero		1


	//   ....[2]....
        /*0110*/ 	.word	0x00000690
        /*0114*/ 	.word	0x000000ff
        /*0118*/ 	.word	0x00000008
        /*011c*/ 	.short	0x0100
        /*011e*/ 	.byte	0x04
	.zero		1


	//   ....[3]....
        /*0120*/ 	.word	0x000006a0
        /*0124*/ 	.word	0x000000ff
        /*0128*/ 	.word	0x00000150
        /*012c*/ 	.short	0x0100
        /*012e*/ 	.byte	0x04
	.zero		1


	//   ....[4]....
        /*0130*/ 	.word	0x000006b0
        /*0134*/ 	.word	0x000000ff
        /*0138*/ 	.word	0x00000010
        /*013c*/ 	.short	0x0100
        /*013e*/ 	.byte	0x04
	.zero		1


	//   ....[5]....
        /*0140*/ 	.word	0x000006c0
        /*0144*/ 	.word	0x000000ff
        /*0148*/ 	.word	0x00000158
        /*014c*/ 	.short	0x0100
        /*014e*/ 	.byte	0x04
	.zero		1


	//   ....[6]....
        /*0150*/ 	.word	0x000006d0
        /*0154*/ 	.word	0x000000ff
        /*0158*/ 	.word	0x00000018
        /*015c*/ 	.short	0x0100
        /*015e*/ 	.byte	0x04
	.zero		1


	//   ....[7]....
        /*0160*/ 	.word	0x000006e0
        /*0164*/ 	.word	0x000000ff
        /*0168*/ 	.word	0x00000160
        /*016c*/ 	.short	0x0100
        /*016e*/ 	.byte	0x04
	.zero		1


	//   ....[8]....
        /*0170*/ 	.word	0x000006f0
        /*0174*/ 	.word	0x000000ff
        /*0178*/ 	.word	0x00000020
        /*017c*/ 	.short	0x0100
        /*017e*/ 	.byte	0x04
	.zero		1


	//   ....[9]....
        /*0180*/ 	.word	0x00000700
        /*0184*/ 	.word	0x000000ff
        /*0188*/ 	.word	0x00000168
        /*018c*/ 	.short	0x0100
        /*018e*/ 	.byte	0x04
	.zero		1


	//   ....[10]....
        /*0190*/ 	.word	0x00000710
        /*0194*/ 	.word	0x000000ff
        /*0198*/ 	.word	0x00000028
        /*019c*/ 	.short	0x0100
        /*019e*/ 	.byte	0x04
	.zero		1


	//   ....[11]....
        /*01a0*/ 	.word	0x00000720
        /*01a4*/ 	.word	0x000000ff
        /*01a8*/ 	.word	0x00000170
        /*01ac*/ 	.short	0x0100
        /*01ae*/ 	.byte	0x04
	.zero		1


	//   ....[12]....
        /*01b0*/ 	.word	0x00000730
        /*01b4*/ 	.word	0x000000ff
        /*01b8*/ 	.word	0x00000030
        /*01bc*/ 	.short	0x0100
        /*01be*/ 	.byte	0x04
	.zero		1


	//   ....[13]....
        /*01c0*/ 	.word	0x00000740
        /*01c4*/ 	.word	0x000000ff
        /*01c8*/ 	.word	0x00000178
        /*01cc*/ 	.short	0x0100
        /*01ce*/ 	.byte	0x04
	.zero		1


	//   ....[14]....
        /*01d0*/ 	.word	0x00000750
        /*01d4*/ 	.word	0x000000ff
        /*01d8*/ 	.word	0x00000038
        /*01dc*/ 	.short	0x0100
        /*01de*/ 	.byte	0x04
	.zero		1


	//   ....[15]....
        /*01e0*/ 	.word	0x00000760
        /*01e4*/ 	.word	0x000000ff
        /*01e8*/ 	.word	0x00000180
        /*01ec*/ 	.short	0x0100
        /*01ee*/ 	.byte	0x04
	.zero		1


	//   ....[16]....
        /*01f0*/ 	.word	0x00000770
        /*01f4*/ 	.word	0x000000ff
        /*01f8*/ 	.word	0x00000040
        /*01fc*/ 	.short	0x0100
        /*01fe*/ 	.byte	0x04
	.zero		1


	//   ....[17]....
        /*0200*/ 	.word	0x00000780
        /*0204*/ 	.word	0x000000ff
        /*0208*/ 	.word	0x00000188
        /*020c*/ 	.short	0x0100
        /*020e*/ 	.byte	0x04
	.zero		1


	//   ....[18]....
        /*0210*/ 	.word	0x00000790
        /*0214*/ 	.word	0x000000ff
        /*0218*/ 	.word	0x00000048
        /*021c*/ 	.short	0x0100
        /*021e*/ 	.byte	0x04
	.zero		1


	//   ....[19]....
        /*0220*/ 	.word	0x000007a0
        /*0224*/ 	.word	0x000000ff
        /*0228*/ 	.word	0x00000190
        /*022c*/ 	.short	0x0100
        /*022e*/ 	.byte	0x04
	.zero		1


	//   ....[20]....
        /*0230*/ 	.word	0x000007b0
        /*0234*/ 	.word	0x000000ff
        /*0238*/ 	.word	0x00000050
        /*023c*/ 	.short	0x0100
        /*023e*/ 	.byte	0x04
	.zero		1


	//   ....[21]....
        /*0240*/ 	.word	0x000007c0
        /*0244*/ 	.word	0x000000ff
        /*0248*/ 	.word	0x00000198
        /*024c*/ 	.short	0x0100
        /*024e*/ 	.byte	0x04
	.zero		1


	//   ....[22]....
        /*0250*/ 	.word	0x000007d0
        /*0254*/ 	.word	0x000000ff
        /*0258*/ 	.word	0x00000058
        /*025c*/ 	.short	0x0100
        /*025e*/ 	.byte	0x04
	.zero		1


	//   ....[23]....
        /*0260*/ 	.word	0x000007e0
        /*0264*/ 	.word	0x000000ff
        /*0268*/ 	.word	0x000001a0
        /*026c*/ 	.short	0x0100
        /*026e*/ 	.byte	0x04
	.zero		1


	//   ....[24]....
        /*0270*/ 	.word	0x000007f0
        /*0274*/ 	.word	0x000000ff
        /*0278*/ 	.word	0x00000060
        /*027c*/ 	.short	0x0100
        /*027e*/ 	.byte	0x04
	.zero		1


	//   ....[25]....
        /*0280*/ 	.word	0x00000800
        /*0284*/ 	.word	0x000000ff
        /*0288*/ 	.word	0x000001a8
        /*028c*/ 	.short	0x0100
        /*028e*/ 	.byte	0x04
	.zero		1


	//   ....[26]....
        /*0290*/ 	.word	0x00000810
        /*0294*/ 	.word	0x000000ff
        /*0298*/ 	.word	0x00000068
        /*029c*/ 	.short	0x0100
        /*029e*/ 	.byte	0x04
	.zero		1


	//   ....[27]....
        /*02a0*/ 	.word	0x00000820
        /*02a4*/ 	.word	0x000000ff
        /*02a8*/ 	.word	0x000001b0
        /*02ac*/ 	.short	0x0100
        /*02ae*/ 	.byte	0x04
	.zero		1


	//   ....[28]....
        /*02b0*/ 	.word	0x00000830
        /*02b4*/ 	.word	0x000000ff
        /*02b8*/ 	.word	0x00000070
        /*02bc*/ 	.short	0x0100
        /*02be*/ 	.byte	0x04
	.zero		1


	//   ....[29]....
        /*02c0*/ 	.word	0x00000840
        /*02c4*/ 	.word	0x000000ff
        /*02c8*/ 	.word	0x000001b8
        /*02cc*/ 	.short	0x0100
        /*02ce*/ 	.byte	0x04
	.zero		1


	//   ....[30]....
        /*02d0*/ 	.word	0x00000850
        /*02d4*/ 	.word	0x000000ff
        /*02d8*/ 	.word	0x00000078
        /*02dc*/ 	.short	0x0100
        /*02de*/ 	.byte	0x04
	.zero		1


	//   ....[31]....
        /*02e0*/ 	.word	0x00000860
        /*02e4*/ 	.word	0x000000ff
        /*02e8*/ 	.word	0x000001c0
        /*02ec*/ 	.short	0x0100
        /*02ee*/ 	.byte	0x04
	.zero		1


	//   ....[32]....
        /*02f0*/ 	.word	0x00000870
        /*02f4*/ 	.word	0x000000ff
        /*02f8*/ 	.word	0x00000080
        /*02fc*/ 	.short	0x0100
        /*02fe*/ 	.byte	0x04
	.zero		1


	//   ....[33]....
        /*0300*/ 	.word	0x00000880
        /*0304*/ 	.word	0x000000ff
        /*0308*/ 	.word	0x000001c8
        /*030c*/ 	.short	0x0100
        /*030e*/ 	.byte	0x04
	.zero		1


	//   ....[34]....
        /*0310*/ 	.word	0x00000890
        /*0314*/ 	.word	0x000000ff
        /*0318*/ 	.word	0x00000088
        /*031c*/ 	.short	0x0100
        /*031e*/ 	.byte	0x04
	.zero		1


	//   ....[35]....
        /*0320*/ 	.word	0x000008a0
        /*0324*/ 	.word	0x000000ff
        /*0328*/ 	.word	0x000001d0
        /*032c*/ 	.short	0x0100
        /*032e*/ 	.byte	0x04
	.zero		1


	//   ....[36]....
        /*0330*/ 	.word	0x000008b0
        /*0334*/ 	.word	0x000000ff
        /*0338*/ 	.word	0x00000090
        /*033c*/ 	.short	0x0100
        /*033e*/ 	.byte	0x04
	.zero		1


	//   ....[37]....
        /*0340*/ 	.word	0x000008c0
        /*0344*/ 	.word	0x000000ff
        /*0348*/ 	.word	0x000001d8
        /*034c*/ 	.short	0x0100
        /*034e*/ 	.byte	0x04
	.zero		1


	//   ....[38]....
        /*0350*/ 	.word	0x000008d0
        /*0354*/ 	.word	0x000000ff
        /*0358*/ 	.word	0x00000098
        /*035c*/ 	.short	0x0100
        /*035e*/ 	.byte	0x04
	.zero		1


	//   ....[39]....
        /*0360*/ 	.word	0x000008e0
        /*0364*/ 	.word	0x000000ff
        /*0368*/ 	.word	0x000001e0
        /*036c*/ 	.short	0x0100
        /*036e*/ 	.byte	0x04
	.zero		1


	//   ....[40]....
        /*0370*/ 	.word	0x000008f0
        /*0374*/ 	.word	0x000000ff
        /*0378*/ 	.word	0x000000a0
        /*037c*/ 	.short	0x0100
        /*037e*/ 	.byte	0x04
	.zero		1


	//   ....[41]....
        /*0380*/ 	.word	0x00000900
        /*0384*/ 	.word	0x000000ff
        /*0388*/ 	.word	0x000001e8
        /*038c*/ 	.short	0x0100
        /*038e*/ 	.byte	0x04
	.zero		1


	//   ....[42]....
        /*0390*/ 	.word	0x00000910
        /*0394*/ 	.word	0x000000ff
        /*0398*/ 	.word	0x000000a8
        /*039c*/ 	.short	0x0100
        /*039e*/ 	.byte	0x04
	.zero		1


	//   ....[43]....
        /*03a0*/ 	.word	0x00000920
        /*03a4*/ 	.word	0x000000ff
        /*03a8*/ 	.word	0x000001f0
        /*03ac*/ 	.short	0x0100
        /*03ae*/ 	.byte	0x04
	.zero		1


	//   ....[44]....
        /*03b0*/ 	.word	0x00000930
        /*03b4*/ 	.word	0x000000ff
        /*03b8*/ 	.word	0x000000b0
        /*03bc*/ 	.short	0x0100
        /*03be*/ 	.byte	0x04
	.zero		1


	//   ....[45]....
        /*03c0*/ 	.word	0x00000940
        /*03c4*/ 	.word	0x000000ff
        /*03c8*/ 	.word	0x000001f8
        /*03cc*/ 	.short	0x0100
        /*03ce*/ 	.byte	0x04
	.zero		1


	//   ....[46]....
        /*03d0*/ 	.word	0x00000950
        /*03d4*/ 	.word	0x000000ff
        /*03d8*/ 	.word	0x000000b8
        /*03dc*/ 	.short	0x0100
        /*03de*/ 	.byte	0x04
	.zero		1


	//   ....[47]....
        /*03e0*/ 	.word	0x00000960
        /*03e4*/ 	.word	0x000000ff
        /*03e8*/ 	.word	0x00000200
        /*03ec*/ 	.short	0x0100
        /*03ee*/ 	.byte	0x04
	.zero		1


	//   ....[48]....
        /*03f0*/ 	.word	0x00000970
        /*03f4*/ 	.word	0x000000ff
        /*03f8*/ 	.word	0x000000c0
        /*03fc*/ 	.short	0x0100
        /*03fe*/ 	.byte	0x04
	.zero		1


	//   ....[49]....
        /*0400*/ 	.word	0x00000980
        /*0404*/ 	.word	0x000000ff
        /*0408*/ 	.word	0x00000208
        /*040c*/ 	.short	0x0100
        /*040e*/ 	.byte	0x04
	.zero		1


	//   ....[50]....
        /*0410*/ 	.word	0x00000990
        /*0414*/ 	.word	0x000000ff
        /*0418*/ 	.word	0x000000c8
        /*041c*/ 	.short	0x0100
        /*041e*/ 	.byte	0x04
	.zero		1


	//   ....[51]....
        /*0420*/ 	.word	0x000009a0
        /*0424*/ 	.word	0x000000ff
        /*0428*/ 	.word	0x00000210
        /*042c*/ 	.short	0x0100
        /*042e*/ 	.byte	0x04
	.zero		1


	//   ....[52]....
        /*0430*/ 	.word	0x000009b0
        /*0434*/ 	.word	0x000000ff
        /*0438*/ 	.word	0x000000d0
        /*043c*/ 	.short	0x0100
        /*043e*/ 	.byte	0x04
	.zero		1


	//   ....[53]....
        /*0440*/ 	.word	0x000009c0
        /*0444*/ 	.word	0x000000ff
        /*0448*/ 	.word	0x00000218
        /*044c*/ 	.short	0x0100
        /*044e*/ 	.byte	0x04
	.zero		1


	//   ....[54]....
        /*0450*/ 	.word	0x000009d0
        /*0454*/ 	.word	0x000000ff
        /*0458*/ 	.word	0x000000d8
        /*045c*/ 	.short	0x0100
        /*045e*/ 	.byte	0x04
	.zero		1


	//   ....[55]....
        /*0460*/ 	.word	0x000009e0
        /*0464*/ 	.word	0x000000ff
        /*0468*/ 	.word	0x00000220
        /*046c*/ 	.short	0x0100
        /*046e*/ 	.byte	0x04
	.zero		1


	//   ....[56]....
        /*0470*/ 	.word	0x000009f0
        /*0474*/ 	.word	0x000000ff
        /*0478*/ 	.word	0x000000e0
        /*047c*/ 	.short	0x0100
        /*047e*/ 	.byte	0x04
	.zero		1


	//   ....[57]....
        /*0480*/ 	.word	0x00000a00
        /*0484*/ 	.word	0x000000ff
        /*0488*/ 	.word	0x00000228
        /*048c*/ 	.short	0x0100
        /*048e*/ 	.byte	0x04
	.zero		1


	//   ....[58]....
        /*0490*/ 	.word	0x00000a10
        /*0494*/ 	.word	0x000000ff
        /*0498*/ 	.word	0x000000e8
        /*049c*/ 	.short	0x0100
        /*049e*/ 	.byte	0x04
	.zero		1


	//   ....[59]....
        /*04a0*/ 	.word	0x00000a20
        /*04a4*/ 	.word	0x000000ff
        /*04a8*/ 	.word	0x00000230
        /*04ac*/ 	.short	0x0100
        /*04ae*/ 	.byte	0x04
	.zero		1


	//   ....[60]....
        /*04b0*/ 	.word	0x00000a30
        /*04b4*/ 	.word	0x000000ff
        /*04b8*/ 	.word	0x000000f0
        /*04bc*/ 	.short	0x0100
        /*04be*/ 	.byte	0x04
	.zero		1


	//   ....[61]....
        /*04c0*/ 	.word	0x00000a40
        /*04c4*/ 	.word	0x000000ff
        /*04c8*/ 	.word	0x00000238
        /*04cc*/ 	.short	0x0100
        /*04ce*/ 	.byte	0x04
	.zero		1


	//   ....[62]....
        /*04d0*/ 	.word	0x00000a50
        /*04d4*/ 	.word	0x000000ff
        /*04d8*/ 	.word	0x000000f8
        /*04dc*/ 	.short	0x0100
        /*04de*/ 	.byte	0x04
	.zero		1


	//   ....[63]....
        /*04e0*/ 	.word	0x00000a60
        /*04e4*/ 	.word	0x000000ff
        /*04e8*/ 	.word	0x00000240
        /*04ec*/ 	.short	0x0100
        /*04ee*/ 	.byte	0x04
	.zero		1


	//   ....[64]....
        /*04f0*/ 	.word	0x00000a70
        /*04f4*/ 	.word	0x000000ff
        /*04f8*/ 	.word	0x00000100
        /*04fc*/ 	.short	0x0100
        /*04fe*/ 	.byte	0x04
	.zero		1


	//   ....[65]....
        /*0500*/ 	.word	0x00000a80
        /*0504*/ 	.word	0x000000ff
        /*0508*/ 	.word	0x00000248
        /*050c*/ 	.short	0x0100
        /*050e*/ 	.byte	0x04
	.zero		1


	//   ....[66]....
        /*0510*/ 	.word	0x00000a90
        /*0514*/ 	.word	0x000000ff
        /*0518*/ 	.word	0x00000108
        /*051c*/ 	.short	0x0100
        /*051e*/ 	.byte	0x04
	.zero		1


	//   ....[67]....
        /*0520*/ 	.word	0x00000aa0
        /*0524*/ 	.word	0x000000ff
        /*0528*/ 	.word	0x00000250
        /*052c*/ 	.short	0x0100
        /*052e*/ 	.byte	0x04
	.zero		1


	//   ....[68]....
        /*0530*/ 	.word	0x00000ab0
        /*0534*/ 	.word	0x000000ff
        /*0538*/ 	.word	0x00000110
        /*053c*/ 	.short	0x0100
        /*053e*/ 	.byte	0x04
	.zero		1


	//   ....[69]....
        /*0540*/ 	.word	0x00000ac0
        /*0544*/ 	.word	0x000000ff
        /*0548*/ 	.word	0x00000258
        /*054c*/ 	.short	0x0100
        /*054e*/ 	.byte	0x04
	.zero		1


	//   ....[70]....
        /*0550*/ 	.word	0x00000ad0
        /*0554*/ 	.word	0x000000ff
        /*0558*/ 	.word	0x00000118
        /*055c*/ 	.short	0x0100
        /*055e*/ 	.byte	0x04
	.zero		1


	//   ....[71]....
        /*0560*/ 	.word	0x00000ae0
        /*0564*/ 	.word	0x000000ff
        /*0568*/ 	.word	0x00000260
        /*056c*/ 	.short	0x0100
        /*056e*/ 	.byte	0x04
	.zero		1


	//   ....[72]....
        /*0570*/ 	.word	0x00000af0
        /*0574*/ 	.word	0x000000ff
        /*0578*/ 	.word	0x00000120
        /*057c*/ 	.short	0x0100
        /*057e*/ 	.byte	0x04
	.zero		1


	//   ....[73]....
        /*0580*/ 	.word	0x00000b00
        /*0584*/ 	.word	0x000000ff
        /*0588*/ 	.word	0x00000268
        /*058c*/ 	.short	0x0100
        /*058e*/ 	.byte	0x04
	.zero		1


	//   ....[74]....
        /*0590*/ 	.word	0x00000b10
        /*0594*/ 	.word	0x000000ff
        /*0598*/ 	.word	0x00000128
        /*059c*/ 	.short	0x0100
        /*059e*/ 	.byte	0x04
	.zero		1


	//   ....[75]....
        /*05a0*/ 	.word	0x00000b20
        /*05a4*/ 	.word	0x000000ff
        /*05a8*/ 	.word	0x00000270
        /*05ac*/ 	.short	0x0100
        /*05ae*/ 	.byte	0x04
	.zero		1


	//   ....[76]....
        /*05b0*/ 	.word	0x00000b30
        /*05b4*/ 	.word	0x000000ff
        /*05b8*/ 	.word	0x00000130
        /*05bc*/ 	.short	0x0100
        /*05be*/ 	.byte	0x04
	.zero		1


	//   ....[77]....
        /*05c0*/ 	.word	0x00000b40
        /*05c4*/ 	.word	0x000000ff
        /*05c8*/ 	.word	0x00000278
        /*05cc*/ 	.short	0x0100
        /*05ce*/ 	.byte	0x04
	.zero		1


	//   ....[78]....
        /*05d0*/ 	.word	0x00000b50
        /*05d4*/ 	.word	0x000000ff
        /*05d8*/ 	.word	0x00000138
        /*05dc*/ 	.short	0x0100
        /*05de*/ 	.byte	0x04
	.zero		1


	//   ....[79]....
        /*05e0*/ 	.word	0x00000b60
        /*05e4*/ 	.word	0x000000ff
        /*05e8*/ 	.word	0x00000280
        /*05ec*/ 	.short	0x0100
        /*05ee*/ 	.byte	0x04
	.zero		1


	//   ....[80]....
        /*05f0*/ 	.word	0x00000b70
        /*05f4*/ 	.word	0x000000ff
        /*05f8*/ 	.word	0x00000140
        /*05fc*/ 	.short	0x0100
        /*05fe*/ 	.byte	0x04
	.zero		1


	//   ....[81]....
        /*0600*/ 	.word	0x00000b80
        /*0604*/ 	.word	0x000000ff
        /*0608*/ 	.word	0x00000288
        /*060c*/ 	.short	0x0100
        /*060e*/ 	.byte	0x04
	.zero		1


	//   ....[82]....
        /*0610*/ 	.word	0x00000cc0
        /*0614*/ 	.word	0x000000ff
        /*0618*/ 	.word	0x00000290
        /*061c*/ 	.short	0x0100
        /*061e*/ 	.byte	0x04
	.zero		1


	//   ....[83]....
        /*0620*/ 	.word	0x00000cd0
        /*0624*/ 	.word	0x000000ff
        /*0628*/ 	.word	0x00000298
        /*062c*/ 	.short	0x0100
        /*062e*/ 	.byte	0x04
	.zero		1


	//   ....[84]....
        /*0630*/ 	.word	0x00000dc0
        /*0634*/ 	.word	0x000000ff
        /*0638*/ 	.word	0x000002a0
        /*063c*/ 	.short	0x0100
        /*063e*/ 	.byte	0x06
	.zero		1


	//   ....[85]....
        /*0640*/ 	.word	0x00000dd0
        /*0644*/ 	.word	0x000000ff
        /*0648*/ 	.word	0x000002a8
        /*064c*/ 	.short	0x0100
        /*064e*/ 	.byte	0x06
	.zero		1


	//   ....[86]....
        /*0650*/ 	.word	0x00000f10
        /*0654*/ 	.word	0x000000ff
        /*0658*/ 	.word	0x000002b0
        /*065c*/ 	.short	0x0100
        /*065e*/ 	.byte	0x06
	.zero		1


	//   ....[87]....
        /*0660*/ 	.word	0x00000f20
        /*0664*/ 	.word	0x000000ff
        /*0668*/ 	.word	0x000002c0
        /*066c*/ 	.short	0x0100
        /*066e*/ 	.byte	0x06
	.zero		1


	//   ....[88]....
        /*0670*/ 	.word	0x00000f30
        /*0674*/ 	.word	0x000000ff
        /*0678*/ 	.word	0x000002b8
        /*067c*/ 	.short	0x0100
        /*067e*/ 	.byte	0x06
	.zero		1


	//   ....[89]....
        /*0680*/ 	.word	0x00000f40
        /*0684*/ 	.word	0x000000ff
        /*0688*/ 	.word	0x000002c8
        /*068c*/ 	.short	0x0100
        /*068e*/ 	.byte	0x06
	.zero		1


	//   ....[90]....
        /*0690*/ 	.word	0x00001070
        /*0694*/ 	.word	0x000000ff
        /*0698*/ 	.word	0x000002d0
        /*069c*/ 	.short	0x0100
        /*069e*/ 	.byte	0x04
	.zero		1


	//   ....[91]....
        /*06a0*/ 	.word	0x00001080
        /*06a4*/ 	.word	0x000000ff
        /*06a8*/ 	.word	0x000002f0
        /*06ac*/ 	.short	0x0100
        /*06ae*/ 	.byte	0x04
	.zero		1


	//   ....[92]....
        /*06b0*/ 	.word	0x00001090
        /*06b4*/ 	.word	0x000000ff
        /*06b8*/ 	.word	0x000002d8
        /*06bc*/ 	.short	0x0100
        /*06be*/ 	.byte	0x04
	.zero		1


	//   ....[93]....
        /*06c0*/ 	.word	0x000010a0
        /*06c4*/ 	.word	0x000000ff
        /*06c8*/ 	.word	0x000002f8
        /*06cc*/ 	.short	0x0100
        /*06ce*/ 	.byte	0x04
	.zero		1


	//   ....[94]....
        /*06d0*/ 	.word	0x000010b0
        /*06d4*/ 	.word	0x000000ff
        /*06d8*/ 	.word	0x000002e0
        /*06dc*/ 	.short	0x0100
        /*06de*/ 	.byte	0x04
	.zero		1


	//   ....[95]....
        /*06e0*/ 	.word	0x000010c0
        /*06e4*/ 	.word	0x000000ff
        /*06e8*/ 	.word	0x00000300
        /*06ec*/ 	.short	0x0100
        /*06ee*/ 	.byte	0x04
	.zero		1


	//   ....[96]....
        /*06f0*/ 	.word	0x000010d0
        /*06f4*/ 	.word	0x000000ff
        /*06f8*/ 	.word	0x000002e8
        /*06fc*/ 	.short	0x0100
        /*06fe*/ 	.byte	0x04
	.zero		1


	//   ....[97]....
        /*0700*/ 	.word	0x000010e0
        /*0704*/ 	.word	0x000000ff
        /*0708*/ 	.word	0x00000308
        /*070c*/ 	.short	0x0100
        /*070e*/ 	.byte	0x04
	.zero		1


	//   ....[98]....
        /*0710*/ 	.word	0x000011e0
        /*0714*/ 	.word	0x000000ff
        /*0718*/ 	.word	0x00000310
        /*071c*/ 	.short	0x0100
        /*071e*/ 	.byte	0x04
	.zero		1


	//   ....[99]....
        /*0720*/ 	.word	0x000011f0
        /*0724*/ 	.word	0x000000ff
        /*0728*/ 	.word	0x00000320
        /*072c*/ 	.short	0x0100
        /*072e*/ 	.byte	0x04
	.zero		1


	//   ....[100]....
        /*0730*/ 	.word	0x00001200
        /*0734*/ 	.word	0x000000ff
        /*0738*/ 	.word	0x00000318
        /*073c*/ 	.short	0x0100
        /*073e*/ 	.byte	0x04
	.zero		1


	//   ....[101]....
        /*0740*/ 	.word	0x00001210
        /*0744*/ 	.word	0x000000ff
        /*0748*/ 	.word	0x00000328
        /*074c*/ 	.short	0x0100
        /*074e*/ 	.byte	0x04
	.zero		1


	//   ....[102]....
        /*0750*/ 	.word	0x00001310
        /*0754*/ 	.word	0x000000ff
        /*0758*/ 	.word	0x00000330
        /*075c*/ 	.short	0x0100
        /*075e*/ 	.byte	0x06
	.zero		1


	//   ....[103]....
        /*0760*/ 	.word	0x00001ef0
        /*0764*/ 	.word	0x00000000
        /*0768*/ 	.word	0x00000320
        /*076c*/ 	.short	0x010a
        /*076e*/ 	.byte	0xff
	.zero		1


	//   ....[104]....
        /*0770*/ 	.word	0x00001f20
        /*0774*/ 	.word	0x00000000
        /*0778*/ 	.word	0x00000310
        /*077c*/ 	.short	0x0101
        /*077e*/ 	.byte	0xff
	.zero		1


	//   ....[105]....
        /*0780*/ 	.word	0x00001fc0
        /*0784*/ 	.word	0x000000ff
        /*0788*/ 	.word	0x00000148
        /*078c*/ 	.short	0x010a
        /*078e*/ 	.byte	0x04
	.zero		1


	//   ....[106]....
        /*0790*/ 	.word	0x00002090
        /*0794*/ 	.word	0x000000ff
        /*0798*/ 	.word	0x00000148
        /*079c*/ 	.short	0x010a
        /*079e*/ 	.byte	0x21
	.zero		1


	//   ....[107]....
        /*07a0*/ 	.word	0x00002240
        /*07a4*/ 	.word	0x000000ff
        /*07a8*/ 	.word	0x00000148
        /*07ac*/ 	.short	0x010a
        /*07ae*/ 	.byte	0x05
	.zero		1


	//   ....[108]....
        /*07b0*/ 	.word	0x00002350
        /*07b4*/ 	.word	0x000000ff
        /*07b8*/ 	.word	0x000002a8
        /*07bc*/ 	.short	0x0101
        /*07be*/ 	.byte	0x0d
	.zero		1


	//   ....[109]....
        /*07c0*/ 	.word	0x00002370
        /*07c4*/ 	.word	0x000000ff
        /*07c8*/ 	.word	0x00000148
        /*07cc*/ 	.short	0x010a
        /*07ce*/ 	.byte	0x04
	.zero		1


	//   ....[110]....
        /*07d0*/ 	.word	0x000023f0
        /*07d4*/ 	.word	0x000000ff
        /*07d8*/ 	.word	0x00000148
        /*07dc*/ 	.short	0x010a
        /*07de*/ 	.byte	0x11
	.zero		1


	//   ....[111]....
        /*07e0*/ 	.word	0x00002590
        /*07e4*/ 	.word	0x000000ff
        /*07e8*/ 	.word	0x00000148
        /*07ec*/ 	.short	0x010a
        /*07ee*/ 	.byte	0x05
	.zero		1


	//   ....[112]....
        /*07f0*/ 	.word	0x000026d0
        /*07f4*/ 	.word	0x00000003
        /*07f8*/ 	.word	0x000002b0
        /*07fc*/ 	.short	0x010a
        /*07fe*/ 	.byte	0xff
	.zero		1


	//   ....[113]....
        /*0800*/ 	.word	0x00002820
        /*0804*/ 	.word	0x00000000
        /*0808*/ 	.word	0x00000000
        /*080c*/ 	.short	0x0101
        /*080e*/ 	.byte	0xff
	.zero		1


	//   ....[114]....
        /*0810*/ 	.word	0x00002dc0
        /*0814*/ 	.word	0x000000ff
        /*0818*/ 	.word	0x00000000
        /*081c*/ 	.short	0x010a
        /*081e*/ 	.byte	0x04
	.zero		1


	//   ....[115]....
        /*0820*/ 	.word	0x00002e50
        /*0824*/ 	.word	0x000000ff
        /*0828*/ 	.word	0x00000000
        /*082c*/ 	.short	0x010a
        /*082e*/ 	.byte	0x05
	.zero		1


	//   ....[116]....
        /*0830*/ 	.word	0x00002ee0
        /*0834*/ 	.word	0x000000ff
        /*0838*/ 	.word	0x00000000
        /*083c*/ 	.short	0x010a
        /*083e*/ 	.byte	0x05
	.zero		1


	//   ....[117]....
        /*0840*/ 	.word	0x00002f70
        /*0844*/ 	.word	0x000000ff
        /*0848*/ 	.word	0x00000000
        /*084c*/ 	.short	0x010a
        /*084e*/ 	.byte	0x05
	.zero		1


	//   ....[118]....
        /*0850*/ 	.word	0x00003000
        /*0854*/ 	.word	0x000000ff
        /*0858*/ 	.word	0x00000000
        /*085c*/ 	.short	0x010a
        /*085e*/ 	.byte	0x05
	.zero		1


	//   ....[119]....
        /*0860*/ 	.word	0x00003090
        /*0864*/ 	.word	0x000000ff
        /*0868*/ 	.word	0x00000000
        /*086c*/ 	.short	0x010a
        /*086e*/ 	.byte	0x05
	.zero		1


	//   ....[120]....
        /*0870*/ 	.word	0x00003120
        /*0874*/ 	.word	0x000000ff
        /*0878*/ 	.word	0x00000000
        /*087c*/ 	.short	0x010a
        /*087e*/ 	.byte	0x05
	.zero		1


	//   ....[121]....
        /*0880*/ 	.word	0x000031b0
        /*0884*/ 	.word	0x000000ff
        /*0888*/ 	.word	0x00000000
        /*088c*/ 	.short	0x010a
        /*088e*/ 	.byte	0x05
	.zero		1


	//   ....[122]....
        /*0890*/ 	.word	0x00003240
        /*0894*/ 	.word	0x000000ff
        /*0898*/ 	.word	0x00000000
        /*089c*/ 	.short	0x010a
        /*089e*/ 	.byte	0x05
	.zero		1


	//   ....[123]....
        /*08a0*/ 	.word	0x000032d0
        /*08a4*/ 	.word	0x000000ff
        /*08a8*/ 	.word	0x00000000
        /*08ac*/ 	.short	0x010a
        /*08ae*/ 	.byte	0x05
	.zero		1


	//   ....[124]....
        /*08b0*/ 	.word	0x00003360
        /*08b4*/ 	.word	0x000000ff
        /*08b8*/ 	.word	0x00000000
        /*08bc*/ 	.short	0x010a
        /*08be*/ 	.byte	0x05
	.zero		1


	//   ....[125]....
        /*08c0*/ 	.word	0x000033f0
        /*08c4*/ 	.word	0x000000ff
        /*08c8*/ 	.word	0x00000000
        /*08cc*/ 	.short	0x010a
        /*08ce*/ 	.byte	0x05
	.zero		1


	//   ....[126]....
        /*08d0*/ 	.word	0x00003480
        /*08d4*/ 	.word	0x000000ff
        /*08d8*/ 	.word	0x00000000
        /*08dc*/ 	.short	0x010a
        /*08de*/ 	.byte	0x05
	.zero		1


	//   ....[127]....
        /*08e0*/ 	.word	0x00003510
        /*08e4*/ 	.word	0x000000ff
        /*08e8*/ 	.word	0x00000000
        /*08ec*/ 	.short	0x010a
        /*08ee*/ 	.byte	0x05
	.zero		1


	//   ....[128]....
        /*08f0*/ 	.word	0x000035a0
        /*08f4*/ 	.word	0x000000ff
        /*08f8*/ 	.word	0x00000000
        /*08fc*/ 	.short	0x010a
        /*08fe*/ 	.byte	0x05
	.zero		1


	//   ....[129]....
        /*0900*/ 	.word	0x00003630
        /*0904*/ 	.word	0x000000ff
        /*0908*/ 	.word	0x00000000
        /*090c*/ 	.short	0x010a
        /*090e*/ 	.byte	0x05
	.zero		1


	//   ....[130]....
        /*0910*/ 	.word	0x000036c0
        /*0914*/ 	.word	0x000000ff
        /*0918*/ 	.word	0x00000000
        /*091c*/ 	.short	0x010a
        /*091e*/ 	.byte	0x05
	.zero		1


	//   ....[131]....
        /*0920*/ 	.word	0x00003750
        /*0924*/ 	.word	0x000000ff
        /*0928*/ 	.word	0x00000000
        /*092c*/ 	.short	0x010a
        /*092e*/ 	.byte	0x05
	.zero		1


	//   ....[132]....
        /*0930*/ 	.word	0x000037e0
        /*0934*/ 	.word	0x000000ff
        /*0938*/ 	.word	0x00000000
        /*093c*/ 	.short	0x010a
        /*093e*/ 	.byte	0x05
	.zero		1


	//   ....[133]....
        /*0940*/ 	.word	0x00003870
        /*0944*/ 	.word	0x000000ff
        /*0948*/ 	.word	0x00000000
        /*094c*/ 	.short	0x010a
        /*094e*/ 	.byte	0x05
	.zero		1


	//   ....[134]....
        /*0950*/ 	.word	0x00003900
        /*0954*/ 	.word	0x000000ff
        /*0958*/ 	.word	0x00000000
        /*095c*/ 	.short	0x010a
        /*095e*/ 	.byte	0x05
	.zero		1


	//   ....[135]....
        /*0960*/ 	.word	0x00003990
        /*0964*/ 	.word	0x000000ff
        /*0968*/ 	.word	0x00000000
        /*096c*/ 	.short	0x010a
        /*096e*/ 	.byte	0x05
	.zero		1


	//   ....[136]....
        /*0970*/ 	.word	0x00003a20
        /*0974*/ 	.word	0x000000ff
        /*0978*/ 	.word	0x00000000
        /*097c*/ 	.short	0x010a
        /*097e*/ 	.byte	0x05
	.zero		1


	//   ....[137]....
        /*0980*/ 	.word	0x00003ab0
        /*0984*/ 	.word	0x000000ff
        /*0988*/ 	.word	0x00000000
        /*098c*/ 	.short	0x010a
        /*098e*/ 	.byte	0x05
	.zero		1


	//   ....[138]....
        /*0990*/ 	.word	0x00003b40
        /*0994*/ 	.word	0x000000ff
        /*0998*/ 	.word	0x00000000
        /*099c*/ 	.short	0x010a
        /*099e*/ 	.byte	0x05
	.zero		1


	//   ....[139]....
        /*09a0*/ 	.word	0x00003bd0
        /*09a4*/ 	.word	0x000000ff
        /*09a8*/ 	.word	0x00000000
        /*09ac*/ 	.short	0x010a
        /*09ae*/ 	.byte	0x05
	.zero		1


	//   ....[140]....
        /*09b0*/ 	.word	0x00003c60
        /*09b4*/ 	.word	0x000000ff
        /*09b8*/ 	.word	0x00000000
        /*09bc*/ 	.short	0x010a
        /*09be*/ 	.byte	0x05
	.zero		1


	//   ....[141]....
        /*09c0*/ 	.word	0x00003cf0
        /*09c4*/ 	.word	0x000000ff
        /*09c8*/ 	.word	0x00000000
        /*09cc*/ 	.short	0x010a
        /*09ce*/ 	.byte	0x05
	.zero		1


	//   ....[142]....
        /*09d0*/ 	.word	0x00003d80
        /*09d4*/ 	.word	0x000000ff
        /*09d8*/ 	.word	0x00000000
        /*09dc*/ 	.short	0x010a
        /*09de*/ 	.byte	0x05
	.zero		1


	//   ....[143]....
        /*09e0*/ 	.word	0x00003e10
        /*09e4*/ 	.word	0x000000ff
        /*09e8*/ 	.word	0x00000000
        /*09ec*/ 	.short	0x010a
        /*09ee*/ 	.byte	0x05
	.zero		1


	//   ....[144]....
        /*09f0*/ 	.word	0x00003ea0
        /*09f4*/ 	.word	0x000000ff
        /*09f8*/ 	.word	0x00000000
        /*09fc*/ 	.short	0x010a
        /*09fe*/ 	.byte	0x05
	.zero		1


	//   ....[145]....
        /*0a00*/ 	.word	0x00003f30
        /*0a04*/ 	.word	0x000000ff
        /*0a08*/ 	.word	0x00000000
        /*0a0c*/ 	.short	0x010a
        /*0a0e*/ 	.byte	0x05
	.zero		1


	//   ....[146]....
        /*0a10*/ 	.word	0x00003fc0
        /*0a14*/ 	.word	0x000000ff
        /*0a18*/ 	.word	0x00000000
        /*0a1c*/ 	.short	0x010a
        /*0a1e*/ 	.byte	0x05
	.zero		1


	//   ....[147]....
        /*0a20*/ 	.word	0x00004050
        /*0a24*/ 	.word	0x000000ff
        /*0a28*/ 	.word	0x00000000
        /*0a2c*/ 	.short	0x010a
        /*0a2e*/ 	.byte	0x05
	.zero		1


	//   ....[148]....
        /*0a30*/ 	.word	0x000040e0
        /*0a34*/ 	.word	0x000000ff
        /*0a38*/ 	.word	0x00000000
        /*0a3c*/ 	.short	0x010a
        /*0a3e*/ 	.byte	0x05
	.zero		1


	//   ....[149]....
        /*0a40*/ 	.word	0x00004170
        /*0a44*/ 	.word	0x000000ff
        /*0a48*/ 	.word	0x00000000
        /*0a4c*/ 	.short	0x010a
        /*0a4e*/ 	.byte	0x05
	.zero		1


	//   ....[150]....
        /*0a50*/ 	.word	0x00004200
        /*0a54*/ 	.word	0x000000ff
        /*0a58*/ 	.word	0x00000000
        /*0a5c*/ 	.short	0x010a
        /*0a5e*/ 	.byte	0x05
	.zero		1


	//   ....[151]....
        /*0a60*/ 	.word	0x00004290
        /*0a64*/ 	.word	0x000000ff
        /*0a68*/ 	.word	0x00000000
        /*0a6c*/ 	.short	0x010a
        /*0a6e*/ 	.byte	0x05
	.zero		1


	//   ....[152]....
        /*0a70*/ 	.word	0x00004320
        /*0a74*/ 	.word	0x000000ff
        /*0a78*/ 	.word	0x00000000
        /*0a7c*/ 	.short	0x010a
        /*0a7e*/ 	.byte	0x05
	.zero		1


	//   ....[153]....
        /*0a80*/ 	.word	0x000043b0
        /*0a84*/ 	.word	0x000000ff
        /*0a88*/ 	.word	0x00000000
        /*0a8c*/ 	.short	0x010a
        /*0a8e*/ 	.byte	0x05
	.zero		1


	//   ....[154]....
        /*0a90*/ 	.word	0x00004450
        /*0a94*/ 	.word	0x00000000
        /*0a98*/ 	.word	0x00000000
        /*0a9c*/ 	.short	0x010a
        /*0a9e*/ 	.byte	0xff
	.zero		1


	//   ....[155]....
        /*0aa0*/ 	.word	0x00004590
        /*0aa4*/ 	.word	0x00000002
        /*0aa8*/ 	.word	0x00000310
        /*0aac*/ 	.short	0x010a
        /*0aae*/ 	.byte	0xff
	.zero		1


	//   ....[156]....
        /*0ab0*/ 	.word	0x00004600
        /*0ab4*/ 	.word	0x00000002
        /*0ab8*/ 	.word	0x00000000
        /*0abc*/ 	.short	0x0101
        /*0abe*/ 	.byte	0xff
	.zero		1


	//   ....[157]....
        /*0ac0*/ 	.word	0x00004620
        /*0ac4*/ 	.word	0x000000ff
        /*0ac8*/ 	.word	0x000002c0
        /*0acc*/ 	.short	0x010a
        /*0ace*/ 	.byte	0x04
	.zero		1


	//   ....[158]....
        /*0ad0*/ 	.word	0x00004740
        /*0ad4*/ 	.word	0x00000002
        /*0ad8*/ 	.word	0x000002b0
        /*0adc*/ 	.short	0x010a
        /*0ade*/ 	.byte	0xff
	.zero		1


	//   ....[159]....
        /*0ae0*/ 	.word	0x00004840
        /*0ae4*/ 	.word	0x00000002
        /*0ae8*/ 	.word	0x00000000
        /*0aec*/ 	.short	0x0101
        /*0aee*/ 	.byte	0xff
	.zero		1


	//   ....[160]....
        /*0af0*/ 	.word	0x000048d0
        /*0af4*/ 	.word	0x000000ff
        /*0af8*/ 	.word	0x000002c0
        /*0afc*/ 	.short	0x0106
        /*0afe*/ 	.byte	0x04
	.zero		1


	//   ....[161]....
        /*0b00*/ 	.word	0x000048f0
        /*0b04*/ 	.word	0x000000ff
        /*0b08*/ 	.word	0x000002c0
        /*0b0c*/ 	.short	0x010a
        /*0b0e*/ 	.byte	0x04
	.zero		1


	//   ....[162]....
        /*0b10*/ 	.word	0x00004980
        /*0b14*/ 	.word	0x000000ff
        /*0b18*/ 	.word	0x000002c0
        /*0b1c*/ 	.short	0x0106
        /*0b1e*/ 	.byte	0x07
	.zero		1


	//   ....[163]....
        /*0b20*/ 	.word	0x000049c0
        /*0b24*/ 	.word	0x00000000
        /*0b28*/ 	.word	0x000002c0
        /*0b2c*/ 	.short	0x010a
        /*0b2e*/ 	.byte	0xff
	.zero		1


	//   ....[164]....
        /*0b30*/ 	.word	0x00004c10
        /*0b34*/ 	.word	0x000000ff
        /*0b38*/ 	.word	0x00000008
        /*0b3c*/ 	.short	0x010a
        /*0b3e*/ 	.byte	0x05
	.zero		1


	//   ....[165]....
        /*0b40*/ 	.word	0x00004c30
        /*0b44*/ 	.word	0x000000ff
        /*0b48*/ 	.word	0x00000008
        /*0b4c*/ 	.short	0x010a
        /*0b4e*/ 	.byte	0x05
	.zero		1


	//   ....[166]....
        /*0b50*/ 	.word	0x00004dc0
        /*0b54*/ 	.word	0x000000ff
        /*0b58*/ 	.word	0x00000008
        /*0b5c*/ 	.short	0x010a
        /*0b5e*/ 	.byte	0x05
	.zero		1


	//   ....[167]....
        /*0b60*/ 	.word	0x00004de0
        /*0b64*/ 	.word	0x000000ff
        /*0b68*/ 	.word	0x00000008
        /*0b6c*/ 	.short	0x010a
        /*0b6e*/ 	.byte	0x05
	.zero		1


	//   ....[168]....
        /*0b70*/ 	.word	0x00004ea0
        /*0b74*/ 	.word	0x000000ff
        /*0b78*/ 	.word	0x00000000
        /*0b7c*/ 	.short	0x0101
        /*0b7e*/ 	.byte	0x04
	.zero		1


	//   ....[169]....
        /*0b80*/ 	.word	0x00005180
        /*0b84*/ 	.word	0x00000000
        /*0b88*/ 	.word	0x000002b0
        /*0b8c*/ 	.short	0x010a
        /*0b8e*/ 	.byte	0xff
	.zero		1


	//   ....[170]....
        /*0b90*/ 	.word	0x00005240
        /*0b94*/ 	.word	0x00000000
        /*0b98*/ 	.word	0x00000000
        /*0b9c*/ 	.short	0x0101
        /*0b9e*/ 	.byte	0xff
	.zero		1


	//   ....[171]....
        /*0ba0*/ 	.word	0x000052f0
        /*0ba4*/ 	.word	0x000000ff
        /*0ba8*/ 	.word	0x00000000
        /*0bac*/ 	.short	0x010a
        /*0bae*/ 	.byte	0x04
	.zero		1


	//   ....[172]....
        /*0bb0*/ 	.word	0x00005300
        /*0bb4*/ 	.word	0x000000ff
        /*0bb8*/ 	.word	0x000002f0
        /*0bbc*/ 	.short	0x010a
        /*0bbe*/ 	.byte	0x13
	.zero		1


	//   ....[173]....
        /*0bc0*/ 	.word	0x000053c0
        /*0bc4*/ 	.word	0x000000ff
        /*0bc8*/ 	.word	0x00000000
        /*0bcc*/ 	.short	0x010a
        /*0bce*/ 	.byte	0x06
	.zero		1


	//   ....[174]....
        /*0bd0*/ 	.word	0x000054e0
        /*0bd4*/ 	.word	0x000000ff
        /*0bd8*/ 	.word	0x00000000
        /*0bdc*/ 	.short	0x010a
        /*0bde*/ 	.byte	0x04
	.zero		1


	//   ....[175]....
        /*0be0*/ 	.word	0x00005700
        /*0be4*/ 	.word	0x000000ff
        /*0be8*/ 	.word	0x00000000
        /*0bec*/ 	.short	0x010a
        /*0bee*/ 	.byte	0x04
	.zero		1


	//   ....[176]....
        /*0bf0*/ 	.word	0x00005790
        /*0bf4*/ 	.word	0x000000ff
        /*0bf8*/ 	.word	0x00000000
        /*0bfc*/ 	.short	0x010a
        /*0bfe*/ 	.byte	0x05
	.zero		1


	//   ....[177]....
        /*0c00*/ 	.word	0x00005820
        /*0c04*/ 	.word	0x000000ff
        /*0c08*/ 	.word	0x00000000
        /*0c0c*/ 	.short	0x010a
        /*0c0e*/ 	.byte	0x05
	.zero		1


	//   ....[178]....
        /*0c10*/ 	.word	0x000058c0
        /*0c14*/ 	.word	0x00000000
        /*0c18*/ 	.word	0x00000000
        /*0c1c*/ 	.short	0x010a
        /*0c1e*/ 	.byte	0xff
	.zero		1


	//   ....[179]....
        /*0c20*/ 	.word	0x00005900
        /*0c24*/ 	.word	0x00000000
        /*0c28*/ 	.word	0x00000000
        /*0c2c*/ 	.short	0x010a
        /*0c2e*/ 	.byte	0xff
	.zero		1


	//   ....[180]....
        /*0c30*/ 	.word	0x00005970
        /*0c34*/ 	.word	0x000000ff
        /*0c38*/ 	.word	0x00000000
        /*0c3c*/ 	.short	0x0101
        /*0c3e*/ 	.byte	0x04
	.zero		1


	//   ....[181]....
        /*0c40*/ 	.word	0x000059b0
        /*0c44*/ 	.word	0x000000ff
        /*0c48*/ 	.word	0x00000330
        /*0c4c*/ 	.short	0x010a
        /*0c4e*/ 	.byte	0x0d
	.zero		1


	//   ....[182]....
        /*0c50*/ 	.word	0x00005a00
        /*0c54*/ 	.word	0x000000ff
        /*0c58*/ 	.word	0x00000000
        /*0c5c*/ 	.short	0x0101
        /*0c5e*/ 	.byte	0x04
	.zero		1


	//   ....[183]....
        /*0c60*/ 	.word	0x00005e80
        /*0c64*/ 	.word	0x00000007
        /*0c68*/ 	.word	0x000002b0
        /*0c6c*/ 	.short	0x010a
        /*0c6e*/ 	.byte	0xff
	.zero		1


	//   ....[184]....
        /*0c70*/ 	.word	0x00005ff0
        /*0c74*/ 	.word	0x00000000
        /*0c78*/ 	.word	0x00000000
        /*0c7c*/ 	.short	0x0101
        /*0c7e*/ 	.byte	0xff
	.zero		1


	//   ....[185]....
        /*0c80*/ 	.word	0x00006460
        /*0c84*/ 	.word	0x000000ff
        /*0c88*/ 	.word	0x000002a8
        /*0c8c*/ 	.short	0x010a
        /*0c8e*/ 	.byte	0x11
	.zero		1


	//   ....[186]....
        /*0c90*/ 	.word	0x000065e0
        /*0c94*/ 	.word	0x000000ff
        /*0c98*/ 	.word	0x00000298
        /*0c9c*/ 	.short	0x010a
        /*0c9e*/ 	.byte	0x11
	.zero		1


	//   ....[187]....
        /*0ca0*/ 	.word	0x000067f0
        /*0ca4*/ 	.word	0x000000ff
        /*0ca8*/ 	.word	0x00000290
        /*0cac*/ 	.short	0x010b
        /*0cae*/ 	.byte	0x11
	.zero		1


	//   ....[188]....
        /*0cb0*/ 	.word	0x00006800
        /*0cb4*/ 	.word	0x000000ff
        /*0cb8*/ 	.word	0x00000000
        /*0cbc*/ 	.short	0x0101
        /*0cbe*/ 	.byte	0x1b
	.zero		1


	//   ....[189]....
        /*0cc0*/ 	.word	0x00006840
        /*0cc4*/ 	.word	0x00000000
        /*0cc8*/ 	.word	0x00000298
        /*0ccc*/ 	.short	0x010a
        /*0cce*/ 	.byte	0xff
	.zero		1


	//   ....[190]....
        /*0cd0*/ 	.word	0x00006b60
        /*0cd4*/ 	.word	0x00000003
        /*0cd8*/ 	.word	0x000002b0
        /*0cdc*/ 	.short	0x010a
        /*0cde*/ 	.byte	0xff
	.zero		1


	//   ....[191]....
        /*0ce0*/ 	.word	0x00006ce0
        /*0ce4*/ 	.word	0x00000000
        /*0ce8*/ 	.word	0x00000000
        /*0cec*/ 	.short	0x0101
        /*0cee*/ 	.byte	0xff
	.zero		1


	//   ....[192]....
        /*0cf0*/ 	.word	0x00007770
        /*0cf4*/ 	.word	0x000000ff
        /*0cf8*/ 	.word	0x00000290
        /*0cfc*/ 	.short	0x010a
        /*0cfe*/ 	.byte	0x2c
	.zero		1


	//   ....[193]....
        /*0d00*/ 	.word	0x00007780
        /*0d04*/ 	.word	0x0000008f
        /*0d08*/ 	.word	0x000002d0
        /*0d0c*/ 	.short	0x010a
        /*0d0e*/ 	.byte	0xff
	.zero		1


	//   ....[194]....
        /*0d10*/ 	.word	0x00007910
        /*0d14*/ 	.word	0x000000ff
        /*0d18*/ 	.word	0x00000290
        /*0d1c*/ 	.short	0x010a
        /*0d1e*/ 	.byte	0x2c
	.zero		1


	//   ....[195]....
        /*0d20*/ 	.word	0x00007a20
        /*0d24*/ 	.word	0x000000ff
        /*0d28*/ 	.word	0x00000000
        /*0d2c*/ 	.short	0x0101
        /*0d2e*/ 	.byte	0x04
	.zero		1


	//   ....[196]....
        /*0d30*/ 	.word	0x00007a80
        /*0d34*/ 	.word	0x0000008f
        /*0d38*/ 	.word	0x000002d0
        /*0d3c*/ 	.short	0x010a
        /*0d3e*/ 	.byte	0xff
	.zero		1


	//   ....[197]....
        /*0d40*/ 	.word	0x00008070
        /*0d44*/ 	.word	0x0000008f
        /*0d48*/ 	.word	0x00000000
        /*0d4c*/ 	.short	0x0101
        /*0d4e*/ 	.byte	0xff
	.zero		1


	//   ....[198]....
        /*0d50*/ 	.word	0x00008ed0
        /*0d54*/ 	.word	0x00000000
        /*0d58*/ 	.word	0x00000320
        /*0d5c*/ 	.short	0x010a
        /*0d5e*/ 	.byte	0xff
	.zero		1


	//   ....[199]....
        /*0d60*/ 	.word	0x00008f30
        /*0d64*/ 	.word	0x00000000
        /*0d68*/ 	.word	0x00000148
        /*0d6c*/ 	.short	0x010a
        /*0d6e*/ 	.byte	0xff
	.zero		1


	//   ....[200]....
        /*0d70*/ 	.word	0x00008f90
        /*0d74*/ 	.word	0x00000000
        /*0d78*/ 	.word	0x00000148
        /*0d7c*/ 	.short	0x010a
        /*0d7e*/ 	.byte	0xff
	.zero		1


	//   ....[201]....
        /*0d80*/ 	.word	0x00008fe0
        /*0d84*/ 	.word	0x00000003
        /*0d88*/ 	.word	0x000002b0
        /*0d8c*/ 	.short	0x010a
        /*0d8e*/ 	.byte	0xff
	.zero		1


	//   ....[202]....
        /*0d90*/ 	.word	0x00009040
        /*0d94*/ 	.word	0x00000000
        /*0d98*/ 	.word	0x00000000
        /*0d9c*/ 	.short	0x010a
        /*0d9e*/ 	.byte	0xff
	.zero		1


	//   ....[203]....
        /*0da0*/ 	.word	0x000090a0
        /*0da4*/ 	.word	0x00000000
        /*0da8*/ 	.word	0x00000000
        /*0dac*/ 	.short	0x010a
        /*0dae*/ 	.byte	0xff
	.zero		1


	//   ....[204]....
        /*0db0*/ 	.word	0x00009100
        /*0db4*/ 	.word	0x00000000
        /*0db8*/ 	.word	0x00000000
        /*0dbc*/ 	.short	0x010a
        /*0dbe*/ 	.byte	0xff
	.zero		1


	//   ....[205]....
        /*0dc0*/ 	.word	0x00009160
        /*0dc4*/ 	.word	0x00000000
        /*0dc8*/ 	.word	0x00000000
        /*0dcc*/ 	.short	0x010a
        /*0dce*/ 	.byte	0xff
	.zero		1


	//   ....[206]....
        /*0dd0*/ 	.word	0x000091c0
        /*0dd4*/ 	.word	0x00000000
        /*0dd8*/ 	.word	0x00000000
        /*0ddc*/ 	.short	0x010a
        /*0dde*/ 	.byte	0xff
	.zero		1


	//   ....[207]....
        /*0de0*/ 	.word	0x00009220
        /*0de4*/ 	.word	0x00000000
        /*0de8*/ 	.word	0x00000000
        /*0dec*/ 	.short	0x010a
        /*0dee*/ 	.byte	0xff
	.zero		1


	//   ....[208]....
        /*0df0*/ 	.word	0x00009280
        /*0df4*/ 	.word	0x00000000
        /*0df8*/ 	.word	0x00000000
        /*0dfc*/ 	.short	0x010a
        /*0dfe*/ 	.byte	0xff
	.zero		1


	//   ....[209]....
        /*0e00*/ 	.word	0x000092e0
        /*0e04*/ 	.word	0x00000000
        /*0e08*/ 	.word	0x00000000
        /*0e0c*/ 	.short	0x010a
        /*0e0e*/ 	.byte	0xff
	.zero		1


	//   ....[210]....
        /*0e10*/ 	.word	0x00009340
        /*0e14*/ 	.word	0x00000000
        /*0e18*/ 	.word	0x00000000
        /*0e1c*/ 	.short	0x010a
        /*0e1e*/ 	.byte	0xff
	.zero		1


	//   ....[211]....
        /*0e20*/ 	.word	0x000093a0
        /*0e24*/ 	.word	0x00000000
        /*0e28*/ 	.word	0x00000000
        /*0e2c*/ 	.short	0x010a
        /*0e2e*/ 	.byte	0xff
	.zero		1


	//   ....[212]....
        /*0e30*/ 	.word	0x00009400
        /*0e34*/ 	.word	0x00000000
        /*0e38*/ 	.word	0x00000000
        /*0e3c*/ 	.short	0x010a
        /*0e3e*/ 	.byte	0xff
	.zero		1


	//   ....[213]....
        /*0e40*/ 	.word	0x00009460
        /*0e44*/ 	.word	0x00000000
        /*0e48*/ 	.word	0x00000000
        /*0e4c*/ 	.short	0x010a
        /*0e4e*/ 	.byte	0xff
	.zero		1


	//   ....[214]....
        /*0e50*/ 	.word	0x000094c0
        /*0e54*/ 	.word	0x00000000
        /*0e58*/ 	.word	0x00000000
        /*0e5c*/ 	.short	0x010a
        /*0e5e*/ 	.byte	0xff
	.zero		1


	//   ....[215]....
        /*0e60*/ 	.word	0x00009520
        /*0e64*/ 	.word	0x00000000
        /*0e68*/ 	.word	0x00000000
        /*0e6c*/ 	.short	0x010a
        /*0e6e*/ 	.byte	0xff
	.zero		1


	//   ....[216]....
        /*0e70*/ 	.word	0x00009580
        /*0e74*/ 	.word	0x00000000
        /*0e78*/ 	.word	0x00000000
        /*0e7c*/ 	.short	0x010a
        /*0e7e*/ 	.byte	0xff
	.zero		1


	//   ....[217]....
        /*0e80*/ 	.word	0x000095e0
        /*0e84*/ 	.word	0x00000000
        /*0e88*/ 	.word	0x00000000
        /*0e8c*/ 	.short	0x010a
        /*0e8e*/ 	.byte	0xff
	.zero		1


	//   ....[218]....
        /*0e90*/ 	.word	0x00009640
        /*0e94*/ 	.word	0x00000000
        /*0e98*/ 	.word	0x00000000
        /*0e9c*/ 	.short	0x010a
        /*0e9e*/ 	.byte	0xff
	.zero		1


	//   ....[219]....
        /*0ea0*/ 	.word	0x000096a0
        /*0ea4*/ 	.word	0x00000000
        /*0ea8*/ 	.word	0x00000000
        /*0eac*/ 	.short	0x010a
        /*0eae*/ 	.byte	0xff
	.zero		1


	//   ....[220]....
        /*0eb0*/ 	.word	0x00009700
        /*0eb4*/ 	.word	0x00000000
        /*0eb8*/ 	.word	0x00000000
        /*0ebc*/ 	.short	0x010a
        /*0ebe*/ 	.byte	0xff
	.zero		1


	//   ....[221]....
        /*0ec0*/ 	.word	0x00009760
        /*0ec4*/ 	.word	0x00000000
        /*0ec8*/ 	.word	0x00000000
        /*0ecc*/ 	.short	0x010a
        /*0ece*/ 	.byte	0xff
	.zero		1


	//   ....[222]....
        /*0ed0*/ 	.word	0x000097c0
        /*0ed4*/ 	.word	0x00000000
        /*0ed8*/ 	.word	0x00000000
        /*0edc*/ 	.short	0x010a
        /*0ede*/ 	.byte	0xff
	.zero		1


	//   ....[223]....
        /*0ee0*/ 	.word	0x00009820
        /*0ee4*/ 	.word	0x00000000
        /*0ee8*/ 	.word	0x00000000
        /*0eec*/ 	.short	0x010a
        /*0eee*/ 	.byte	0xff
	.zero		1


	//   ....[224]....
        /*0ef0*/ 	.word	0x00009880
        /*0ef4*/ 	.word	0x00000000
        /*0ef8*/ 	.word	0x00000000
        /*0efc*/ 	.short	0x010a
        /*0efe*/ 	.byte	0xff
	.zero		1


	//   ....[225]....
        /*0f00*/ 	.word	0x000098e0
        /*0f04*/ 	.word	0x00000000
        /*0f08*/ 	.word	0x00000000
        /*0f0c*/ 	.short	0x010a
        /*0f0e*/ 	.byte	0xff
	.zero		1


	//   ....[226]....
        /*0f10*/ 	.word	0x00009940
        /*0f14*/ 	.word	0x00000000
        /*0f18*/ 	.word	0x00000000
        /*0f1c*/ 	.short	0x010a
        /*0f1e*/ 	.byte	0xff
	.zero		1


	//   ....[227]....
        /*0f20*/ 	.word	0x000099a0
        /*0f24*/ 	.word	0x00000000
        /*0f28*/ 	.word	0x00000000
        /*0f2c*/ 	.short	0x010a
        /*0f2e*/ 	.byte	0xff
	.zero		1


	//   ....[228]....
        /*0f30*/ 	.word	0x00009a00
        /*0f34*/ 	.word	0x00000000
        /*0f38*/ 	.word	0x00000000
        /*0f3c*/ 	.short	0x010a
        /*0f3e*/ 	.byte	0xff
	.zero		1


	//   ....[229]....
        /*0f40*/ 	.word	0x00009a60
        /*0f44*/ 	.word	0x00000000
        /*0f48*/ 	.word	0x00000000
        /*0f4c*/ 	.short	0x010a
        /*0f4e*/ 	.byte	0xff
	.zero		1


	//   ....[230]....
        /*0f50*/ 	.word	0x00009ac0
        /*0f54*/ 	.word	0x00000000
        /*0f58*/ 	.word	0x00000000
        /*0f5c*/ 	.short	0x010a
        /*0f5e*/ 	.byte	0xff
	.zero		1


	//   ....[231]....
        /*0f60*/ 	.word	0x00009b20
        /*0f64*/ 	.word	0x00000000
        /*0f68*/ 	.word	0x00000000
        /*0f6c*/ 	.short	0x010a
        /*0f6e*/ 	.byte	0xff
	.zero		1


	//   ....[232]....
        /*0f70*/ 	.word	0x00009b80
        /*0f74*/ 	.word	0x00000000
        /*0f78*/ 	.word	0x00000000
        /*0f7c*/ 	.short	0x010a
        /*0f7e*/ 	.byte	0xff
	.zero		1


	//   ....[233]....
        /*0f80*/ 	.word	0x00009be0
        /*0f84*/ 	.word	0x00000000
        /*0f88*/ 	.word	0x00000000
        /*0f8c*/ 	.short	0x010a
        /*0f8e*/ 	.byte	0xff
	.zero		1


	//   ....[234]....
        /*0f90*/ 	.word	0x00009c40
        /*0f94*/ 	.word	0x00000000
        /*0f98*/ 	.word	0x00000000
        /*0f9c*/ 	.short	0x010a
        /*0f9e*/ 	.byte	0xff
	.zero		1


	//   ....[235]....
        /*0fa0*/ 	.word	0x00009ca0
        /*0fa4*/ 	.word	0x00000000
        /*0fa8*/ 	.word	0x00000000
        /*0fac*/ 	.short	0x010a
        /*0fae*/ 	.byte	0xff
	.zero		1


	//   ....[236]....
        /*0fb0*/ 	.word	0x00009d00
        /*0fb4*/ 	.word	0x00000000
        /*0fb8*/ 	.word	0x00000000
        /*0fbc*/ 	.short	0x010a
        /*0fbe*/ 	.byte	0xff
	.zero		1


	//   ....[237]....
        /*0fc0*/ 	.word	0x00009d60
        /*0fc4*/ 	.word	0x00000000
        /*0fc8*/ 	.word	0x00000000
        /*0fcc*/ 	.short	0x010a
        /*0fce*/ 	.byte	0xff
	.zero		1


	//   ....[238]....
        /*0fd0*/ 	.word	0x00009dc0
        /*0fd4*/ 	.word	0x00000000
        /*0fd8*/ 	.word	0x00000000
        /*0fdc*/ 	.short	0x010a
        /*0fde*/ 	.byte	0xff
	.zero		1


	//   ....[239]....
        /*0fe0*/ 	.word	0x00009e20
        /*0fe4*/ 	.word	0x00000000
        /*0fe8*/ 	.word	0x00000000
        /*0fec*/ 	.short	0x010a
        /*0fee*/ 	.byte	0xff
	.zero		1


	//   ....[240]....
        /*0ff0*/ 	.word	0x00009e80
        /*0ff4*/ 	.word	0x00000000
        /*0ff8*/ 	.word	0x00000000
        /*0ffc*/ 	.short	0x010a
        /*0ffe*/ 	.byte	0xff
	.zero		1


	//   ....[241]....
        /*1000*/ 	.word	0x00009ee0
        /*1004*/ 	.word	0x00000000
        /*1008*/ 	.word	0x00000000
        /*100c*/ 	.short	0x010a
        /*100e*/ 	.byte	0xff
	.zero		1


	//   ....[242]....
        /*1010*/ 	.word	0x00009f30
        /*1014*/ 	.word	0x00000002
        /*1018*/ 	.word	0x00000310
        /*101c*/ 	.short	0x010a
        /*101e*/ 	.byte	0xff
	.zero		1


	//   ....[243]....
        /*1020*/ 	.word	0x00009f90
        /*1024*/ 	.word	0x00000002
        /*1028*/ 	.word	0x000002c0
        /*102c*/ 	.short	0x010a
        /*102e*/ 	.byte	0xff
	.zero		1


	//   ....[244]....
        /*1030*/ 	.word	0x00009fe0
        /*1034*/ 	.word	0x00000002
        /*1038*/ 	.word	0x000002b0
        /*103c*/ 	.short	0x010a
        /*103e*/ 	.byte	0xff
	.zero		1


	//   ....[245]....
        /*1040*/ 	.word	0x0000a040
        /*1044*/ 	.word	0x00000000
        /*1048*/ 	.word	0x000002c0
        /*104c*/ 	.short	0x010a
        /*104e*/ 	.byte	0xff
	.zero		1


	//   ....[246]....
        /*1050*/ 	.word	0x0000a0a0
        /*1054*/ 	.word	0x00000005
        /*1058*/ 	.word	0x00000008
        /*105c*/ 	.short	0x010a
        /*105e*/ 	.byte	0xff
	.zero		1


	//   ....[247]....
        /*1060*/ 	.word	0x0000a190
        /*1064*/ 	.word	0x00000000
        /*1068*/ 	.word	0x00000008
        /*106c*/ 	.short	0x010a
        /*106e*/ 	.byte	0xff
	.zero		1


	//   ....[248]....
        /*1070*/ 	.word	0x0000a1e0
        /*1074*/ 	.word	0x00000000
        /*1078*/ 	.word	0x000002b0
        /*107c*/ 	.short	0x010a
        /*107e*/ 	.byte	0xff
	.zero		1


	//   ....[249]....
        /*1080*/ 	.word	0x0000a240
        /*1084*/ 	.word	0x00000000
        /*1088*/ 	.word	0x000002f0
        /*108c*/ 	.short	0x010a
        /*108e*/ 	.byte	0xff
	.zero		1


	//   ....[250]....
        /*1090*/ 	.word	0x0000a2a0
        /*1094*/ 	.word	0x00000000
        /*1098*/ 	.word	0x00000000
        /*109c*/ 	.short	0x010a
        /*109e*/ 	.byte	0xff
	.zero		1


	//   ....[251]....
        /*10a0*/ 	.word	0x0000a300
        /*10a4*/ 	.word	0x00000000
        /*10a8*/ 	.word	0x00000000
        /*10ac*/ 	.short	0x010a
        /*10ae*/ 	.byte	0xff
	.zero		1


	//   ....[252]....
        /*10b0*/ 	.word	0x0000a360
        /*10b4*/ 	.word	0x00000000
        /*10b8*/ 	.word	0x00000000
        /*10bc*/ 	.short	0x010a
        /*10be*/ 	.byte	0xff
	.zero		1


	//   ....[253]....
        /*10c0*/ 	.word	0x0000a3c0
        /*10c4*/ 	.word	0x00000000
        /*10c8*/ 	.word	0x00000000
        /*10cc*/ 	.short	0x010a
        /*10ce*/ 	.byte	0xff
	.zero		1


	//   ....[254]....
        /*10d0*/ 	.word	0x0000a420
        /*10d4*/ 	.word	0x00000000
        /*10d8*/ 	.word	0x00000330
        /*10dc*/ 	.short	0x010a
        /*10de*/ 	.byte	0xff
	.zero		1


	//   ....[255]....
        /*10e0*/ 	.word	0x0000a470
        /*10e4*/ 	.word	0x00000007
        /*10e8*/ 	.word	0x000002b0
        /*10ec*/ 	.short	0x010a
        /*10ee*/ 	.byte	0xff
	.zero		1


	//   ....[0]....
        /*10f0*/ 	.word	0x0000a4d0
        /*10f4*/ 	.word	0x00000000
        /*10f8*/ 	.word	0x000002a8
        /*10fc*/ 	.short	0x010a
        /*10fe*/ 	.byte	0xff
	.zero		1


	//   ....[1]....
        /*1100*/ 	.word	0x0000a530
        /*1104*/ 	.word	0x00000000
        /*1108*/ 	.word	0x00000298
        /*110c*/ 	.short	0x010a
        /*110e*/ 	.byte	0xff
	.zero		1


	//   ....[2]....
        /*1110*/ 	.word	0x0000a580
        /*1114*/ 	.word	0x00000003
        /*1118*/ 	.word	0x000002b0
        /*111c*/ 	.short	0x010a
        /*111e*/ 	.byte	0xff
	.zero		1


	//   ....[3]....
        /*1120*/ 	.word	0x0000a5e0
        /*1124*/ 	.word	0x00000000
        /*1128*/ 	.word	0x00000290
        /*112c*/ 	.short	0x010a
        /*112e*/ 	.byte	0xff
	.zero		1


	//   ....[4]....
        /*1130*/ 	.word	0x0000a630
        /*1134*/ 	.word	0x0000008f
        /*1138*/ 	.word	0x000002d0
        /*113c*/ 	.short	0x010a
        /*113e*/ 	.byte	0xff
	.zero		1


	//----- nvinfo : EIATTR_NUM_MBARRIERS
	.align		4
.L_47:
        /*1140*/ 	.byte	0x03, 0x38
        /*1142*/ 	.short	0x0067


	//----- nvinfo : EIATTR_EXIT_INSTR_OFFSETS
	.align		4
        /*1144*/ 	.byte	0x04, 0x1c
        /*1146*/ 	.short	(.L_49 - .L_48)


	//   ....[0]....
.L_48:
        /*1148*/ 	.word	0x00004480


	//   ....[1]....
        /*114c*/ 	.word	0x00004990


	//   ....[2]....
        /*1150*/ 	.word	0x000049f0


	//   ....[3]....
        /*1154*/ 	.word	0x00005c30


	//   ....[4]....
        /*1158*/ 	.word	0x00006870


	//   ....[5]....
        /*115c*/ 	.word	0x000068b0


	//   ....[6]....
        /*1160*/ 	.word	0x00008ec0


	//----- nvinfo : EIATTR_MAX_THREADS
	.align		4
.L_49:
        /*1164*/ 	.byte	0x04, 0x05
        /*1166*/ 	.short	(.L_51 - .L_50)
.L_50:
        /*1168*/ 	.word	0x00000100
        /*116c*/ 	.word	0x00000001
        /*1170*/ 	.word	0x00000001


	//----- nvinfo : EIATTR_CRS_STACK_SIZE
	.align		4
.L_51:
        /*1174*/ 	.byte	0x04, 0x1e
        /*1176*/ 	.short	(.L_53 - .L_52)
.L_52:
        /*1178*/ 	.word	0x00000000


	//----- nvinfo : EIATTR_CBANK_PARAM_SIZE
	.align		4
.L_53:
        /*117c*/ 	.byte	0x03, 0x19
        /*117e*/ 	.short	0x0800


	//----- nvinfo : EIATTR_PARAM_CBANK
	.align		4
        /*1180*/ 	.byte	0x04, 0x0a
        /*1182*/ 	.short	(.L_55 - .L_54)
	.align		4
.L_54:
        /*1184*/ 	.word	index@(.nv.constant0._ZN7cutlass13device_kernelINS_4gemm6kernel13GemmUniversalIN4cute5tupleIJiiiiEEENS1_10collective13CollectiveMmaINS1_35MainloopSm100TmaUmmaWarpSpecializedILi41ELi2ELi4ENS5_IJNS4_1CILi2EEESB_NSA_ILi1EEEEEEEENS5_IJNSA_ILi256EEENSA_ILi64EEENSA_ILi32EEEEEENS_12float_e4m3_tENS5_IJlSC_lEEESJ_SK_NS4_8TiledMMAINS4_8MMA_AtomIJNS4_10MMA_TraitsINS4_25SM100_MMA_F8F6F4_2x1SM_SSEJSJ_SJ_fSF_SG_NS4_17integral_constantINS4_4UMMA5MajorELSR_0EEESS_NSP_INSQ_7ScaleInELST_0EEESU_EEEEEENS4_6LayoutINS5_IJSC_SC_SC_EEENS5_IJNSA_ILi0EEESZ_SZ_EEEEENS5_IJNS4_10UnderscoreES12_S12_EEEEENS4_28SM100_TMA_2SM_LOAD_MULTICASTENS4_14ComposedLayoutINS4_7SwizzleILi1ELi4ELi3EEENS4_18smem_ptr_flag_bitsILi8EEENSX_INS5_IJNSA_ILi8EEESH_EEENS5_IJSH_SC_EEEEEEEvNS4_8identityENS4_18SM100_TMA_2SM_LOADES1F_vS1G_EENS_8epilogue10collective18CollectiveEpilogueINS1J_23Sm100TmaWarpSpecializedILi1ELi1ELi64ELb0ELb0EEEJNS5_IJNSA_ILi128EEESG_SH_EEENS5_IJNSX_IS1O_SC_EENSX_ISG_SC_EEEEESJ_SK_SJ_SK_NS1J_6fusion15FusionCallbacksIS1N_NS1T_17LinearCombinationISJ_fSJ_fLNS_15FloatRoundStyleE2EEES1P_S1S_JEEENS4_5SM1004TMEM4LOAD26SM100_TMEM_LOAD_32dp32b64xENS4_13SM90_TMA_LOADENS16_INS17_ILi2ELi4ELi3EEES1A_NSX_INS5_IJS1B_SG_EEENS5_IJSG_SC_EEEEEEENS4_39AutoVectorizingCopyWithAssumedAlignmentILi128EEENS4_14SM90_TMA_STOREES28_S2A_S2A_EEEvvEEEEvNT_6ParamsE)
        /*1188*/ 	.short	0x0380
        /*118a*/ 	.short	0x0800


	//----- nvinfo : EIATTR_SW_WAR
	.align		4
.L_55:
        /*118c*/ 	.byte	0x04, 0x36
        /*118e*/ 	.short	(.L_57 - .L_56)
.L_56:
        /*1190*/ 	.word	0x00000008
.L_57:


//--------------------- .nv.callgraph             --------------------------
	.section	.nv.callgraph,"",@"SHT_CUDA_CALLGRAPH"
	.align	4
	.sectionentsize	8
	.align		4
        /*0000*/ 	.word	0x00000000
	.align		4
        /*0004*/ 	.word	0xffffffff
	.align		4
        /*0008*/ 	.word	index@(_ZN7cutlass13device_kernelINS_4gemm6kernel13GemmUniversalIN4cute5tupleIJiiiiEEENS1_10collective13CollectiveMmaINS1_35MainloopSm100TmaUmmaWarpSpecializedILi41ELi2ELi4ENS5_IJNS4_1CILi2EEESB_NSA_ILi1EEEEEEEENS5_IJNSA_ILi256EEENSA_ILi64EEENSA_ILi32EEEEEENS_12float_e4m3_tENS5_IJlSC_lEEESJ_SK_NS4_8TiledMMAINS4_8MMA_AtomIJNS4_10MMA_TraitsINS4_25SM100_MMA_F8F6F4_2x1SM_SSEJSJ_SJ_fSF_SG_NS4_17integral_constantINS4_4UMMA5MajorELSR_0EEESS_NSP_INSQ_7ScaleInELST_0EEESU_EEEEEENS4_6LayoutINS5_IJSC_SC_SC_EEENS5_IJNSA_ILi0EEESZ_SZ_EEEEENS5_IJNS4_10UnderscoreES12_S12_EEEEENS4_28SM100_TMA_2SM_LOAD_MULTICASTENS4_14ComposedLayoutINS4_7SwizzleILi1ELi4ELi3EEENS4_18smem_ptr_flag_bitsILi8EEENSX_INS5_IJNSA_ILi8EEESH_EEENS5_IJSH_SC_EEEEEEEvNS4_8identityENS4_18SM100_TMA_2SM_LOADES1F_vS1G_EENS_8epilogue10collective18CollectiveEpilogueINS1J_23Sm100TmaWarpSpecializedILi1ELi1ELi64ELb0ELb0EEEJNS5_IJNSA_ILi128EEESG_SH_EEENS5_IJNSX_IS1O_SC_EENSX_ISG_SC_EEEEESJ_SK_SJ_SK_NS1J_6fusion15FusionCallbacksIS1N_NS1T_17LinearCombinationISJ_fSJ_fLNS_15FloatRoundStyleE2EEES1P_S1S_JEEENS4_5SM1004TMEM4LOAD26SM100_TMEM_LOAD_32dp32b64xENS4_13SM90_TMA_LOADENS16_INS17_ILi2ELi4ELi3EEES1A_NSX_INS5_IJS1B_SG_EEENS5_IJSG_SC_EEEEEEENS4_39AutoVectorizingCopyWithAssumedAlignmentILi128EEENS4_14SM90_TMA_STOREES28_S2A_S2A_EEEvvEEEEvNT_6ParamsE)
	.align		4
        /*000c*/ 	.word	index@(__assertfail)
	.align		4
        /*0010*/ 	.word	0x00000000
	.align		4
        /*0014*/ 	.word	0xfffffffe
	.align		4
        /*0018*/ 	.word	0x00000000
	.align		4
        /*001c*/ 	.word	0xfffffffd
	.align		4
        /*0020*/ 	.word	0x00000000
	.align		4
        /*0024*/ 	.word	0xfffffffc


//--------------------- .nv.constant4             --------------------------
	.section	.nv.constant4,"a",@progbits
	.align	8
	.align		8
.nv.constant4:
        /*0000*/ 	.dword	__assertfail
	.align		8
        /*0008*/ 	.dword	__unnamed_1
	.align		8
        /*0010*/ 	.dword	__unnamed_2
	.align		8
        /*0018*/ 	.dword	_ZN39_INTERNAL_b76c0335_4_k_cu_e3bf47c5_77674cuda3std3__45__cpo5beginE
	.align		8
        /*0020*/ 	.dword	_ZN39_INTERNAL_b76c0335_4_k_cu_e3bf47c5_77674cuda3std3__45__cpo3endE
	.align		8
        /*0028*/ 	.dword	_ZN39_INTERNAL_b76c0335_4_k_cu_e3bf47c5_77674cuda3std3__45__cpo6cbeginE
	.align		8
        /*0030*/ 	.dword	_ZN39_INTERNAL_b76c0335_4_k_cu_e3bf47c5_77674cuda3std3__45__cpo4cendE
	.align		8
        /*0038*/ 	.dword	_ZN39_INTERNAL_b76c0335_4_k_cu_e3bf47c5_77674cuda3std3__441_GLOBAL__N__b76c0335_4_k_cu_e3bf47c5_77676ignoreE
	.align		8
        /*0040*/ 	.dword	_ZN39_INTERNAL_b76c0335_4_k_cu_e3bf47c5_77674cuda3std3__419piecewise_constructE
	.align		8
        /*0048*/ 	.dword	_ZN39_INTERNAL_b76c0335_4_k_cu_e3bf47c5_77674cuda3std3__48in_placeE
	.align		8
        /*0050*/ 	.dword	_ZN39_INTERNAL_b76c0335_4_k_cu_e3bf47c5_77674cuda3std6ranges3__45__cpo4swapE
	.align		8
        /*0058*/ 	.dword	_ZN39_INTERNAL_b76c0335_4_k_cu_e3bf47c5_77674cuda3std6ranges3__45__cpo9iter_moveE
	.align		8
        /*0060*/ 	.dword	_ZN39_INTERNAL_b76c0335_4_k_cu_e3bf47c5_77674cute7productE
	.align		8
        /*0068*/ 	.dword	_ZN39_INTERNAL_b76c0335_4_k_cu_e3bf47c5_77674cute1_E
	.align		8
        /*0070*/ 	.dword	$str$25
	.align		8
        /*0078*/ 	.dword	$str$26
	.align		8
        /*0080*/ 	.dword	$str$27
	.align		8
        /*0088*/ 	.dword	$str$28


//--------------------- .text._ZN7cutlass13device_kernelINS_4gemm6kernel13GemmUniversalIN4cute5tupleIJiiiiEEENS1_10collective13CollectiveMmaINS1_35MainloopSm100TmaUmmaWarpSpecializedILi41ELi2ELi4ENS5_IJNS4_1CILi2EEESB_NSA_ILi1EEEEEEEENS5_IJNSA_ILi256EEENSA_ILi64EEENSA_ILi32EEEEEENS_12float_e4m3_tENS5_IJlSC_lEEESJ_SK_NS4_8TiledMMAINS4_8MMA_AtomIJNS4_10MMA_TraitsINS4_25SM100_MMA_F8F6F4_2x1SM_SSEJSJ_SJ_fSF_SG_NS4_17integral_constantINS4_4UMMA5MajorELSR_0EEESS_NSP_INSQ_7ScaleInELST_0EEESU_EEEEEENS4_6LayoutINS5_IJSC_SC_SC_EEENS5_IJNSA_ILi0EEESZ_SZ_EEEEENS5_IJNS4_10UnderscoreES12_S12_EEEEENS4_28SM100_TMA_2SM_LOAD_MULTICASTENS4_14ComposedLayoutINS4_7SwizzleILi1ELi4ELi3EEENS4_18smem_ptr_flag_bitsILi8EEENSX_INS5_IJNSA_ILi8EEESH_EEENS5_IJSH_SC_EEEEEEEvNS4_8identityENS4_18SM100_TMA_2SM_LOADES1F_vS1G_EENS_8epilogue10collective18CollectiveEpilogueINS1J_23Sm100TmaWarpSpecializedILi1ELi1ELi64ELb0ELb0EEEJNS5_IJNSA_ILi128EEESG_SH_EEENS5_IJNSX_IS1O_SC_EENSX_ISG_SC_EEEEESJ_SK_SJ_SK_NS1J_6fusion15FusionCallbacksIS1N_NS1T_17LinearCombinationISJ_fSJ_fLNS_15FloatRoundStyleE2EEES1P_S1S_JEEENS4_5SM1004TMEM4LOAD26SM100_TMEM_LOAD_32dp32b64xENS4_13SM90_TMA_LOADENS16_INS17_ILi2ELi4ELi3EEES1A_NSX_INS5_IJS1B_SG_EEENS5_IJSG_SC_EEEEEEENS4_39AutoVectorizingCopyWithAssumedAlignmentILi128EEENS4_14SM90_TMA_STOREES28_S2A_S2A_EEEvvEEEEvNT_6ParamsE --------------------------
	.section	.text._ZN7cutlass13device_kernelINS_4gemm6kernel13GemmUniversalIN4cute5tupleIJiiiiEEENS1_10collective13CollectiveMmaINS1_35MainloopSm100TmaUmmaWarpSpecializedILi41ELi2ELi4ENS5_IJNS4_1CILi2EEESB_NSA_ILi1EEEEEEEENS5_IJNSA_ILi256EEENSA_ILi64EEENSA_ILi32EEEEEENS_12float_e4m3_tENS5_IJlSC_lEEESJ_SK_NS4_8TiledMMAINS4_8MMA_AtomIJNS4_10MMA_TraitsINS4_25SM100_MMA_F8F6F4_2x1SM_SSEJSJ_SJ_fSF_SG_NS4_17integral_constantINS4_4UMMA5MajorELSR_0EEESS_NSP_INSQ_7ScaleInELST_0EEESU_EEEEEENS4_6LayoutINS5_IJSC_SC_SC_EEENS5_IJNSA_ILi0EEESZ_SZ_EEEEENS5_IJNS4_10UnderscoreES12_S12_EEEEENS4_28SM100_TMA_2SM_LOAD_MULTICASTENS4_14ComposedLayoutINS4_7SwizzleILi1ELi4ELi3EEENS4_18smem_ptr_flag_bitsILi8EEENSX_INS5_IJNSA_ILi8EEESH_EEENS5_IJSH_SC_EEEEEEEvNS4_8identityENS4_18SM100_TMA_2SM_LOADES1F_vS1G_EENS_8epilogue10collective18CollectiveEpilogueINS1J_23Sm100TmaWarpSpecializedILi1ELi1ELi64ELb0ELb0EEEJNS5_IJNSA_ILi128EEESG_SH_EEENS5_IJNSX_IS1O_SC_EENSX_ISG_SC_EEEEESJ_SK_SJ_SK_NS1J_6fusion15FusionCallbacksIS1N_NS1T_17LinearCombinationISJ_fSJ_fLNS_15FloatRoundStyleE2EEES1P_S1S_JEEENS4_5SM1004TMEM4LOAD26SM100_TMEM_LOAD_32dp32b64xENS4_13SM90_TMA_LOADENS16_INS17_ILi2ELi4ELi3EEES1A_NSX_INS5_IJS1B_SG_EEENS5_IJSG_SC_EEEEEEENS4_39AutoVectorizingCopyWithAssumedAlignmentILi128EEENS4_14SM90_TMA_STOREES28_S2A_S2A_EEEvvEEEEvNT_6ParamsE,"ax",@progbits
	.align	128
.text._ZN7cutlass13device_kernelINS_4gemm6kernel13GemmUniversalIN4cute5tupleIJiiiiEEENS1_10collective13CollectiveMmaINS1_35MainloopSm100TmaUmmaWarpSpecializedILi41ELi2ELi4ENS5_IJNS4_1CILi2EEESB_NSA_ILi1EEEEEEEENS5_IJNSA_ILi256EEENSA_ILi64EEENSA_ILi32EEEEEENS_12float_e4m3_tENS5_IJlSC_lEEESJ_SK_NS4_8TiledMMAINS4_8MMA_AtomIJNS4_10MMA_TraitsINS4_25SM100_MMA_F8F6F4_2x1SM_SSEJSJ_SJ_fSF_SG_NS4_17integral_constantINS4_4UMMA5MajorELSR_0EEESS_NSP_INSQ_7ScaleInELST_0EEESU_EEEEEENS4_6LayoutINS5_IJSC_SC_SC_EEENS5_IJNSA_ILi0EEESZ_SZ_EEEEENS5_IJNS4_10UnderscoreES12_S12_EEEEENS4_28SM100_TMA_2SM_LOAD_MULTICASTENS4_14ComposedLayoutINS4_7SwizzleILi1ELi4ELi3EEENS4_18smem_ptr_flag_bitsILi8EEENSX_INS5_IJNSA_ILi8EEESH_EEENS5_IJSH_SC_EEEEEEEvNS4_8identityENS4_18SM100_TMA_2SM_LOADES1F_vS1G_EENS_8epilogue10collective18CollectiveEpilogueINS1J_23Sm100TmaWarpSpecializedILi1ELi1ELi64ELb0ELb0EEEJNS5_IJNSA_ILi128EEESG_SH_EEENS5_IJNSX_IS1O_SC_EENSX_ISG_SC_EEEEESJ_SK_SJ_SK_NS1J_6fusion15FusionCallbacksIS1N_NS1T_17LinearCombinationISJ_fSJ_fLNS_15FloatRoundStyleE2EEES1P_S1S_JEEENS4_5SM1004TMEM4LOAD26SM100_TMEM_LOAD_32dp32b64xENS4_13SM90_TMA_LOADENS16_INS17_ILi2ELi4ELi3EEES1A_NSX_INS5_IJS1B_SG_EEENS5_IJSG_SC_EEEEEEENS4_39AutoVectorizingCopyWithAssumedAlignmentILi128EEENS4_14SM90_TMA_STOREES28_S2A_S2A_EEEvvEEEEvNT_6ParamsE:
        .type           _ZN7cutlass13device_kernelINS_4gemm6kernel13GemmUniversalIN4cute5tupleIJiiiiEEENS1_10collective13CollectiveMmaINS1_35MainloopSm100TmaUmmaWarpSpecializedILi41ELi2ELi4ENS5_IJNS4_1CILi2EEESB_NSA_ILi1EEEEEEEENS5_IJNSA_ILi256EEENSA_ILi64EEENSA_ILi32EEEEEENS_12float_e4m3_tENS5_IJlSC_lEEESJ_SK_NS4_8TiledMMAINS4_8MMA_AtomIJNS4_10MMA_TraitsINS4_25SM100_MMA_F8F6F4_2x1SM_SSEJSJ_SJ_fSF_SG_NS4_17integral_constantINS4_4UMMA5MajorELSR_0EEESS_NSP_INSQ_7ScaleInELST_0EEESU_EEEEEENS4_6LayoutINS5_IJSC_SC_SC_EEENS5_IJNSA_ILi0EEESZ_SZ_EEEEENS5_IJNS4_10UnderscoreES12_S12_EEEEENS4_28SM100_TMA_2SM_LOAD_MULTICASTENS4_14ComposedLayoutINS4_7SwizzleILi1ELi4ELi3EEENS4_18smem_ptr_flag_bitsILi8EEENSX_INS5_IJNSA_ILi8EEESH_EEENS5_IJSH_SC_EEEEEEEvNS4_8identityENS4_18SM100_TMA_2SM_LOADES1F_vS1G_EENS_8epilogue10collective18CollectiveEpilogueINS1J_23Sm100TmaWarpSpecializedILi1ELi1ELi64ELb0ELb0EEEJNS5_IJNSA_ILi128EEESG_SH_EEENS5_IJNSX_IS1O_SC_EENSX_ISG_SC_EEEEESJ_SK_SJ_SK_NS1J_6fusion15FusionCallbacksIS1N_NS1T_17LinearCombinationISJ_fSJ_fLNS_15FloatRoundStyleE2EEES1P_S1S_JEEENS4_5SM1004TMEM4LOAD26SM100_TMEM_LOAD_32dp32b64xENS4_13SM90_TMA_LOADENS16_INS17_ILi2ELi4ELi3EEES1A_NSX_INS5_IJS1B_SG_EEENS5_IJSG_SC_EEEEEEENS4_39AutoVectorizingCopyWithAssumedAlignmentILi128EEENS4_14SM90_TMA_STOREES28_S2A_S2A_EEEvvEEEEvNT_6ParamsE,@function
        .size           _ZN7cutlass13device_kernelINS_4gemm6kernel13GemmUniversalIN4cute5tupleIJiiiiEEENS1_10collective13CollectiveMmaINS1_35MainloopSm100TmaUmmaWarpSpecializedILi41ELi2ELi4ENS5_IJNS4_1CILi2EEESB_NSA_ILi1EEEEEEEENS5_IJNSA_ILi256EEENSA_ILi64EEENSA_ILi32EEEEEENS_12float_e4m3_tENS5_IJlSC_lEEESJ_SK_NS4_8TiledMMAINS4_8MMA_AtomIJNS4_10MMA_TraitsINS4_25SM100_MMA_F8F6F4_2x1SM_SSEJSJ_SJ_fSF_SG_NS4_17integral_constantINS4_4UMMA5MajorELSR_0EEESS_NSP_INSQ_7ScaleInELST_0EEESU_EEEEEENS4_6LayoutINS5_IJSC_SC_SC_EEENS5_IJNSA_ILi0EEESZ_SZ_EEEEENS5_IJNS4_10UnderscoreES12_S12_EEEEENS4_28SM100_TMA_2SM_LOAD_MULTICASTENS4_14ComposedLayoutINS4_7SwizzleILi1ELi4ELi3EEENS4_18smem_ptr_flag_bitsILi8EEENSX_INS5_IJNSA_ILi8EEESH_EEENS5_IJSH_SC_EEEEEEEvNS4_8identityENS4_18SM100_TMA_2SM_LOADES1F_vS1G_EENS_8epilogue10collective18CollectiveEpilogueINS1J_23Sm100TmaWarpSpecializedILi1ELi1ELi64ELb0ELb0EEEJNS5_IJNSA_ILi128EEESG_SH_EEENS5_IJNSX_IS1O_SC_EENSX_ISG_SC_EEEEESJ_SK_SJ_SK_NS1J_6fusion15FusionCallbacksIS1N_NS1T_17LinearCombinationISJ_fSJ_fLNS_15FloatRoundStyleE2EEES1P_S1S_JEEENS4_5SM1004TMEM4LOAD26SM100_TMEM_LOAD_32dp32b64xENS4_13SM90_TMA_LOADENS16_INS17_ILi2ELi4ELi3EEES1A_NSX_INS5_IJS1B_SG_EEENS5_IJSG_SC_EEEEEEENS4_39AutoVectorizingCopyWithAssumedAlignmentILi128EEENS4_14SM90_TMA_STOREES28_S2A_S2A_EEEvvEEEEvNT_6ParamsE,(.L_x_261 - _ZN7cutlass13device_kernelINS_4gemm6kernel13GemmUniversalIN4cute5tupleIJiiiiEEENS1_10collective13CollectiveMmaINS1_35MainloopSm100TmaUmmaWarpSpecializedILi41ELi2ELi4ENS5_IJNS4_1CILi2EEESB_NSA_ILi1EEEEEEEENS5_IJNSA_ILi256EEENSA_ILi64EEENSA_ILi32EEEEEENS_12float_e4m3_tENS5_IJlSC_lEEESJ_SK_NS4_8TiledMMAINS4_8MMA_AtomIJNS4_10MMA_TraitsINS4_25SM100_MMA_F8F6F4_2x1SM_SSEJSJ_SJ_fSF_SG_NS4_17integral_constantINS4_4UMMA5MajorELSR_0EEESS_NSP_INSQ_7ScaleInELST_0EEESU_EEEEEENS4_6LayoutINS5_IJSC_SC_SC_EEENS5_IJNSA_ILi0EEESZ_SZ_EEEEENS5_IJNS4_10UnderscoreES12_S12_EEEEENS4_28SM100_TMA_2SM_LOAD_MULTICASTENS4_14ComposedLayoutINS4_7SwizzleILi1ELi4ELi3EEENS4_18smem_ptr_flag_bitsILi8EEENSX_INS5_IJNSA_ILi8EEESH_EEENS5_IJSH_SC_EEEEEEEvNS4_8identityENS4_18SM100_TMA_2SM_LOADES1F_vS1G_EENS_8epilogue10collective18CollectiveEpilogueINS1J_23Sm100TmaWarpSpecializedILi1ELi1ELi64ELb0ELb0EEEJNS5_IJNSA_ILi128EEESG_SH_EEENS5_IJNSX_IS1O_SC_EENSX_ISG_SC_EEEEESJ_SK_SJ_SK_NS1J_6fusion15FusionCallbacksIS1N_NS1T_17LinearCombinationISJ_fSJ_fLNS_15FloatRoundStyleE2EEES1P_S1S_JEEENS4_5SM1004TMEM4LOAD26SM100_TMEM_LOAD_32dp32b64xENS4_13SM90_TMA_LOADENS16_INS17_ILi2ELi4ELi3EEES1A_NSX_INS5_IJS1B_SG_EEENS5_IJSG_SC_EEEEEEENS4_39AutoVectorizingCopyWithAssumedAlignmentILi128EEENS4_14SM90_TMA_STOREES28_S2A_S2A_EEEvvEEEEvNT_6ParamsE)
        .other          _ZN7cutlass13device_kernelINS_4gemm6kernel13GemmUniversalIN4cute5tupleIJiiiiEEENS1_10collective13CollectiveMmaINS1_35MainloopSm100TmaUmmaWarpSpecializedILi41ELi2ELi4ENS5_IJNS4_1CILi2EEESB_NSA_ILi1EEEEEEEENS5_IJNSA_ILi256EEENSA_ILi64EEENSA_ILi32EEEEEENS_12float_e4m3_tENS5_IJlSC_lEEESJ_SK_NS4_8TiledMMAINS4_8MMA_AtomIJNS4_10MMA_TraitsINS4_25SM100_MMA_F8F6F4_2x1SM_SSEJSJ_SJ_fSF_SG_NS4_17integral_constantINS4_4UMMA5MajorELSR_0EEESS_NSP_INSQ_7ScaleInELST_0EEESU_EEEEEENS4_6LayoutINS5_IJSC_SC_SC_EEENS5_IJNSA_ILi0EEESZ_SZ_EEEEENS5_IJNS4_10UnderscoreES12_S12_EEEEENS4_28SM100_TMA_2SM_LOAD_MULTICASTENS4_14ComposedLayoutINS4_7SwizzleILi1ELi4ELi3EEENS4_18smem_ptr_flag_bitsILi8EEENSX_INS5_IJNSA_ILi8EEESH_EEENS5_IJSH_SC_EEEEEEEvNS4_8identityENS4_18SM100_TMA_2SM_LOADES1F_vS1G_EENS_8epilogue10collective18CollectiveEpilogueINS1J_23Sm100TmaWarpSpecializedILi1ELi1ELi64ELb0ELb0EEEJNS5_IJNSA_ILi128EEESG_SH_EEENS5_IJNSX_IS1O_SC_EENSX_ISG_SC_EEEEESJ_SK_SJ_SK_NS1J_6fusion15FusionCallbacksIS1N_NS1T_17LinearCombinationISJ_fSJ_fLNS_15FloatRoundStyleE2EEES1P_S1S_JEEENS4_5SM1004TMEM4LOAD26SM100_TMEM_LOAD_32dp32b64xENS4_13SM90_TMA_LOADENS16_INS17_ILi2ELi4ELi3EEES1A_NSX_INS5_IJS1B_SG_EEENS5_IJSG_SC_EEEEEEENS4_39AutoVectorizingCopyWithAssumedAlignmentILi128EEENS4_14SM90_TMA_STOREES28_S2A_S2A_EEEvvEEEEvNT_6ParamsE,@"STO_CUDA_ENTRY STV_DEFAULT"
_ZN7cutlass13device_kernelINS_4gemm6kernel13GemmUniversalIN4cute5tupleIJiiiiEEENS1_10collective13CollectiveMmaINS1_35MainloopSm100TmaUmmaWarpSpecializedILi41ELi2ELi4ENS5_IJNS4_1CILi2EEESB_NSA_ILi1EEEEEEEENS5_IJNSA_ILi256EEENSA_ILi64EEENSA_ILi32EEEEEENS_12float_e4m3_tENS5_IJlSC_lEEESJ_SK_NS4_8TiledMMAINS4_8MMA_AtomIJNS4_10MMA_TraitsINS4_25SM100_MMA_F8F6F4_2x1SM_SSEJSJ_SJ_fSF_SG_NS4_17integral_constantINS4_4UMMA5MajorELSR_0EEESS_NSP_INSQ_7ScaleInELST_0EEESU_EEEEEENS4_6LayoutINS5_IJSC_SC_SC_EEENS5_IJNSA_ILi0EEESZ_SZ_EEEEENS5_IJNS4_10UnderscoreES12_S12_EEEEENS4_28SM100_TMA_2SM_LOAD_MULTICASTENS4_14ComposedLayoutINS4_7SwizzleILi1ELi4ELi3EEENS4_18smem_ptr_flag_bitsILi8EEENSX_INS5_IJNSA_ILi8EEESH_EEENS5_IJSH_SC_EEEEEEEvNS4_8identityENS4_18SM100_TMA_2SM_LOADES1F_vS1G_EENS_8epilogue10collective18CollectiveEpilogueINS1J_23Sm100TmaWarpSpecializedILi1ELi1ELi64ELb0ELb0EEEJNS5_IJNSA_ILi128EEESG_SH_EEENS5_IJNSX_IS1O_SC_EENSX_ISG_SC_EEEEESJ_SK_SJ_SK_NS1J_6fusion15FusionCallbacksIS1N_NS1T_17LinearCombinationISJ_fSJ_fLNS_15FloatRoundStyleE2EEES1P_S1S_JEEENS4_5SM1004TMEM4LOAD26SM100_TMEM_LOAD_32dp32b64xENS4_13SM90_TMA_LOADENS16_INS17_ILi2ELi4ELi3EEES1A_NSX_INS5_IJS1B_SG_EEENS5_IJSG_SC_EEEEEEENS4_39AutoVectorizingCopyWithAssumedAlignmentILi128EEENS4_14SM90_TMA_STOREES28_S2A_S2A_EEEvvEEEEvNT_6ParamsE:
[----:B------:R-:W1:Y:S01]  /*0000*/  LDC R1, c[0x0][0x37c] ;  /* 0x0000df00ff017b82 */ /* 0x000e620000000800 */
[----:B------:R-:W2:Y:S01]  /*0010*/  S2R R131, SR_TID.X ;  /* 0x0000000000837919 */ /* 0x000ea20000002100 */
[----:B------:R-:W3:Y:S06]  /*0020*/  LDCU.64 UR8, c[0x0][0x890] ;  /* 0x00011200ff0877ac */ /* 0x000eec0008000a00 */
[----:B------:R-:W4:Y:S01]  /*0030*/  S2UR UR4, SR_CgaCtaId ;  /* 0x00000000000479c3 */ /* 0x000f220000008800 */
[----:B------:R-:W-:Y:S02]  /*0040*/  PRMT R141, RZ, 0x7610, R141 ;  /* 0x00007610ff8d7816 */ /* 0x000fe4000000008d */
[----:B------:R-:W-:Y:S01]  /*0050*/  ELECT P1, URZ, PT ;  /* 0x0000000000ff782f */ /* 0x000fe20003820000 */
[----:B---3--:R-:W-:-:S04]  /*0060*/  UISETP.NE.U32.AND UP0, UPT, UR8, URZ, UPT ;  /* 0x000000ff0800728c */ /* 0x008fc8000bf05070 */
[----:B------:R-:W-:Y:S02]  /*0070*/  UISETP.NE.AND.EX UP0, UPT, UR9, URZ, UPT, UP0 ;  /* 0x000000ff0900728c */ /* 0x000fe4000bf05300 */
[----:B----4-:R-:W-:Y:S02]  /*0080*/  ULOP3.LUT UR27, UR4, 0x1, URZ, 0xc0, !UPT ;  /* 0x00000001041b7892 */ /* 0x010fe4000f8ec0ff */
[----:B------:R-:W-:Y:S01]  /*0090*/  ULOP3.LUT UR29, UR4, 0x1, URZ, 0x3c, !UPT ;  /* 0x00000001041d7892 */ /* 0x000fe2000f8e3cff */
[----:B--2---:R-:W-:-:S05]  /*00a0*/  SHF.R.U32.HI R142, RZ, 0x5, R131 ;  /* 0x00000005ff8e7819 */ /* 0x004fca0000011683 */
[----:B------:R-:W2:Y:S02]  /*00b0*/  SHFL.IDX PT, R0, R142, RZ, 0x1f ;  /* 0x00001fff8e007589 */ /* 0x000ea400000e0000 */
[----:B--2---:R-:W-:Y:S01]  /*00c0*/  R2UR UR13, R0 ;  /* 0x00000000000d72ca */ /* 0x004fe200000e0000 */
[----:B-1----:R-:W-:-:S14]  /*00d0*/  BRA.U UP0, `(.L_x_0) ;  /* 0x0000000100307547 */ /* 0x002fdc000b800000 */
[----:B------:R-:W1:Y:S02]  /*00e0*/  LDCU.64 UR4, c[0x0][0x888] ;  /* 0x00011100ff0477ac */ /* 0x000e640008000a00 */
[----:B-1----:R-:W-:-:S04]  /*00f0*/  UISETP.NE.U32.AND UP0, UPT, UR4, URZ, UPT ;  /* 0x000000ff0400728c */ /* 0x002fc8000bf05070 */
[----:B------:R-:W-:-:S09]  /*0100*/  UISETP.NE.AND.EX UP0, UPT, UR5, URZ, UPT, UP0 ;  /* 0x000000ff0500728c */ /* 0x000fd2000bf05300 */
[----:B------:R-:W-:Y:S05]  /*0110*/  BRA.U !UP0, `(.L_x_1) ;  /* 0x0000000108147547 */ /* 0x000fea000b800000 */
[----:B------:R-:W1:Y:S01]  /*0120*/  LDC.64 R2, c[0x0][0x888] ;  /* 0x00022200ff027b82 */ /* 0x000e620000000a00 */
[----:B------:R-:W1:Y:S02]  /*0130*/  LDCU.64 UR4, c[0x0][0x358] ;  /* 0x00006b00ff0477ac */ /* 0x000e640008000a00 */
[----:B-1----:R1:W5:Y:S01]  /*0140*/  LDG.E R71, desc[UR4][R2.64] ;  /* 0x0000000402477981 */ /* 0x002362000c1e1900 */
[----:B------:R-:W-:Y:S01]  /*0150*/  HFMA2 R141, -RZ, RZ, 0, 5.9604644775390625e-08 ;  /* 0x00000001ff8d7431 */ /* 0x000fe200000001ff */
[----:B------:R-:W-:Y:S05]  /*0160*/  BRA `(.L_x_0) ;  /* 0x00000000000c7947 */ /* 0x000fea0003800000 */
.L_x_1:
[----:B------:R-:W1:Y:S01]  /*0170*/  LDCU UR4, c[0x0][0x880] ;  /* 0x00011000ff0477ac */ /* 0x000e620008000800 */
[----:B------:R-:W-:Y:S01]  /*0180*/  HFMA2 R141, -RZ, RZ, 0, 5.9604644775390625e-08 ;  /* 0x00000001ff8d7431 */ /* 0x000fe200000001ff */
[----:B-1----:R-:W-:-:S07]  /*0190*/  MOV R71, UR4 ;  /* 0x0000000400477c02 */ /* 0x002fce0008000f00 */
.L_x_0:
[----:B------:R-:W2:Y:S02]  /*01a0*/  LDCU.64 UR4, c[0x0][0x8b0] ;  /* 0x00011600ff0477ac */ /* 0x000ea40008000a00 */
[----:B--2---:R-:W-:-:S04]  /*01b0*/  UISETP.NE.U32.AND UP0, UPT, UR4, URZ, UPT ;  /* 0x000000ff0400728c */ /* 0x004fc8000bf05070 */
[----:B------:R-:W-:-:S09]  /*01c0*/  UISETP.NE.AND.EX UP0, UPT, UR5, URZ, UPT, UP0 ;  /* 0x000000ff0500728c */ /* 0x000fd2000bf05300 */
[----:B------:R-:W-:Y:S05]  /*01d0*/  BRA.U UP0, `(.L_x_2) ;  /* 0x0000000100287547 */ /* 0x000fea000b800000 */
[----:B------:R-:W2:Y:S02]  /*01e0*/  LDCU.64 UR4, c[0x0][0x8a8] ;  /* 0x00011500ff0477ac */ /* 0x000ea40008000a00 */
[----:B--2---:R-:W-:-:S04]  /*01f0*/  UISETP.NE.U32.AND UP0, UPT, UR4, URZ, UPT ;  /* 0x000000ff0400728c */ /* 0x004fc8000bf05070 */
[----:B------:R-:W-:-:S09]  /*0200*/  UISETP.NE.AND.EX UP0, UPT, UR5, URZ, UPT, UP0 ;  /* 0x000000ff0500728c */ /* 0x000fd2000bf05300 */
[----:B------:R-:W-:Y:S05]  /*0210*/  BRA.U !UP0, `(.L_x_3) ;  /* 0x0000000108107547 */ /* 0x000fea000b800000 */
[----:B-1----:R-:W1:Y:S01]  /*0220*/  LDC.64 R2, c[0x0][0x8a8] ;  /* 0x00022a00ff027b82 */ /* 0x002e620000000a00 */
[----:B------:R-:W1:Y:S02]  /*0230*/  LDCU.64 UR4, c[0x0][0x358] ;  /* 0x00006b00ff0477ac */ /* 0x000e640008000a00 */
[----:B-1----:R2:W5:Y:S01]  /*0240*/  LDG.E R70, desc[UR4][R2.64] ;  /* 0x0000000402467981 */ /* 0x002562000c1e1900 */
[----:B------:R-:W-:Y:S05]  /*0250*/  BRA `(.L_x_2) ;  /* 0x0000000000087947 */ /* 0x000fea0003800000 */
.L_x_3:
[----:B------:R-:W2:Y:S02]  /*0260*/  LDCU UR4, c[0x0][0x8a0] ;  /* 0x00011400ff0477ac */ /* 0x000ea40008000800 */
[----:B--2---:R-:W-:Y:S02]  /*0270*/  MOV R70, UR4 ;  /* 0x0000000400467c02 */ /* 0x004fe40008000f00 */
.L_x_2:
[----:B------:R-:W-:Y:S01]  /*0280*/  IMAD.U32 R0, RZ, RZ, UR13 ;  /* 0x0000000dff007e24 */ /* 0x000fe2000f8e00ff */
[----:B------:R-:W-:Y:S04]  /*0290*/  BSSY.RECONVERGENT B0, `(.L_x_4) ;  /* 0x000000c000007945 */ /* 0x000fe80003800200 */
[C---:B------:R-:W-:Y:S02]  /*02a0*/  ISETP.NE.OR P2, PT, R0.reuse, 0x1, !P1 ;  /* 0x000000010000780c */ /* 0x040fe40004f45670 */
[----:B------:R-:W-:-:S11]  /*02b0*/  ISETP.NE.OR P0, PT, R0, 0x3, !P1 ;  /* 0x000000030000780c */ /* 0x000fd60004f05670 */
[----:B------:R-:W-:Y:S05]  /*02c0*/  @P2 BRA `(.L_x_5) ;  /* 0x0000000000202947 */ /* 0x000fea0003800000 */
[----:B------:R-:W3:Y:S02]  /*02d0*/  LDCU.64 UR4, c[0x0][0x348] ;  /* 0x00006900ff0477ac */ /* 0x000ee40008000a00 */
[----:B---3--:R-:W-:Y:S02]  /*02e0*/  UIADD3 UR6, UP1, UPT, UR4, 0x80, URZ ;  /* 0x0000008004067890 */ /* 0x008fe4000ff3e0ff */
[----:B------:R-:W-:Y:S02]  /*02f0*/  UIADD3 UR4, UP0, UPT, UR4, 0x180, URZ ;  /* 0x0000018004047890 */ /* 0x000fe4000ff1e0ff */
[----:B------:R-:W-:Y:S02]  /*0300*/  UIADD3.X UR7, UPT, UPT, URZ, UR5, URZ, UP1, !UPT ;  /* 0x00000005ff077290 */ /* 0x000fe40008ffe4ff */
[----:B------:R-:W-:-:S07]  /*0310*/  UIADD3.X UR5, UPT, UPT, URZ, UR5, URZ, UP0, !UPT ;  /* 0x00000005ff057290 */ /* 0x000fce00087fe4ff */
[----:B------:R3:W-:Y:S02]  /*0320*/  UTMACCTL.PF [UR6] ;  /* 0x00000000060079b9 */ /* 0x0007e40008040000 */
[----:B------:R3:W-:Y:S02]  /*0330*/  UTMACCTL.PF [UR4] ;  /* 0x00000000040079b9 */ /* 0x0007e40008040000 */
[----:B---3--:R-:W-:Y:S01]  /*0340*/  NOP ;  /* 0x0000000000007918 */ /* 0x008fe20000000000 */
.L_x_5:
[----:B------:R-:W-:Y:S05]  /*0350*/  BSYNC.RECONVERGENT B0 ;  /* 0x0000000000007941 */ /* 0x000fea0003800200 */
.L_x_4:
[----:B------:R-:W-:Y:S04]  /*0360*/  BSSY.RECONVERGENT B0, `(.L_x_6) ;  /* 0x000000a000007945 */ /* 0x000fe80003800200 */
        /* <DEDUP_REMOVED lines=9> */
.L_x_7:
[----:B------:R-:W-:Y:S05]  /*0400*/  BSYNC.RECONVERGENT B0 ;  /* 0x0000000000007941 */ /* 0x000fea0003800200 */
.L_x_6:
[----:B------:R-:W3:Y:S01]  /*0410*/  LDCU.64 UR4, c[0x0][0x888] ;  /* 0x00011100ff0477ac */ /* 0x000ee20008000a00 */
[----:B------:R-:W-:Y:S02]  /*0420*/  UISETP.EQ.U32.AND UP1, UPT, UR8, URZ, UPT ;  /* 0x000000ff0800728c */ /* 0x000fe4000bf22070 */
[----:B------:R-:W-:Y:S02]  /*0430*/  UPLOP3.LUT UP3, UPT, UPT, UPT, UPT, 0x80, 0x8 ;  /* 0x000000000008789c */ /* 0x000fe40003f6f070 */
[----:B---3--:R-:W-:-:S04]  /*0440*/  UISETP.NE.U32.AND UP0, UPT, UR4, URZ, UPT ;  /* 0x000000ff0400728c */ /* 0x008fc8000bf05070 */
[----:B------:R-:W-:-:S04]  /*0450*/  UISETP.NE.AND.EX UP0, UPT, UR5, URZ, UPT, UP0 ;  /* 0x000000ff0500728c */ /* 0x000fc8000bf05300 */
[----:B------:R-:W-:-:S04]  /*0460*/  UISETP.EQ.OR.EX UP2, UPT, UR9, URZ, !UP0, UP1 ;  /* 0x000000ff0900728c */ /* 0x000fc8000c742710 */
[----:B------:R-:W-:-:S05]  /*0470*/  UP2UR UR60, UPR, URZ, 0x4 ;  /* 0x00000004ff3c7883 */ /* 0x000fca0008000000 */
[----:B------:R-:W-:Y:S07]  /*0480*/  BRA.U !UP2, `(.L_x_8) ;  /* 0x000000010a207547 */ /* 0x000fee000b800000 */
[----:B------:R-:W-:Y:S01]  /*0490*/  UISETP.NE.U32.AND UP1, UPT, UR8, URZ, UPT ;  /* 0x000000ff0800728c */ /* 0x000fe2000bf25070 */
[----:B-----5:R-:W-:Y:S01]  /*04a0*/  FSETP.NEU.AND P0, PT, R71, RZ, PT ;  /* 0x000000ff4700720b */ /* 0x020fe20003f0d000 */
[----:B------:R-:W-:Y:S02]  /*04b0*/  USEL UR4, URZ, 0xffffffff, UP0 ;  /* 0xffffffffff047887 */ /* 0x000fe40008000000 */
[----:B------:R-:W-:-:S10]  /*04c0*/  UISETP.NE.AND.EX UP1, UPT, UR9, URZ, UPT, UP1 ;  /* 0x000000ff0900728c */ /* 0x000fd4000bf25310 */
[----:B------:R-:W-:Y:S01]  /*04d0*/  VOTEU.ANY UP0, P0 ;  /* 0x0000000000ff7886 */ /* 0x000fe20000000100 */
[----:B------:R-:W-:-:S04]  /*04e0*/  @!UP1 USEL UR4, URZ, 0xffffffff, UP0 ;  /* 0xffffffffff049887 */ /* 0x000fc80008000000 */
[----:B------:R-:W-:-:S04]  /*04f0*/  ULOP3.LUT UR4, UR4, 0x1, URZ, 0xc0, !UPT ;  /* 0x0000000104047892 */ /* 0x000fc8000f8ec0ff */
[----:B------:R-:W-:-:S11]  /*0500*/  UISETP.NE.U32.AND UP3, UPT, UR4, 0x1, UPT ;  /* 0x000000010400788c */ /* 0x000fd6000bf65070 */
.L_x_8:
[----:B------:R-:W3:Y:S01]  /*0510*/  SHFL.IDX PT, R0, R142, RZ, 0x1f ;  /* 0x00001fff8e007589 */ /* 0x000ee200000e0000 */
[----:B------:R-:W-:-:S04]  /*0520*/  UISETP.NE.AND UP0, UPT, UR13, 0x2, UPT ;  /* 0x000000020d00788c */ /* 0x000fc8000bf05270 */
[----:B------:R-:W-:Y:S02]  /*0530*/  UISETP.EQ.AND UP1, UPT, UR27, URZ, !UP0 ;  /* 0x000000ff1b00728c */ /* 0x000fe4000c722270 */
[----:B------:R-:W-:-:S04]  /*0540*/  USEL UR34, URZ, 0x1, UP0 ;  /* 0x00000001ff227887 */ /* 0x000fc80008000000 */
[----:B------:R-:W-:Y:S02]  /*0550*/  PLOP3.LUT P3, PT, P1, PT, UP1, 0x80, 0x8 ;  /* 0x000000000008781c */ /* 0x000fe40000f6f018 */
[----:B---3--:R-:W-:-:S13]  /*0560*/  ISETP.NE.AND P0, PT, R0, RZ, PT ;  /* 0x000000ff0000720c */ /* 0x008fda0003f05270 */
[----:B------:R-:W-:Y:S05]  /*0570*/  @P0 BRA `(.L_x_9) ;  /* 0x00000004008c0947 */ /* 0x000fea0003800000 */
[----:B------:R-:W-:Y:S01]  /*0580*/  ELECT P0, URZ, PT ;  /* 0x0000000000ff782f */ /* 0x000fe20003800000 */
[----:B------:R-:W-:-:S12]  /*0590*/  BSSY.RECONVERGENT B0, `(.L_x_9) ;  /* 0x0000061000007945 */ /* 0x000fd80003800200 */
[----:B------:R-:W-:Y:S05]  /*05a0*/  @!P0 BRA `(.L_x_10) ;  /* 0x00000004007c8947 */ /* 0x000fea0003800000 */
[----:B------:R-:W3:Y:S01]  /*05b0*/  S2UR UR5, SR_CgaCtaId ;  /* 0x00000000000579c3 */ /* 0x000ee20000008800 */
[----:B------:R-:W-:Y:S01]  /*05c0*/  UMOV UR4, 0x400 ;  /* 0x0000040000047882 */ /* 0x000fe20000000000 */
[----:B------:R-:W-:Y:S01]  /*05d0*/  UMOV UR8, 0x1 ;  /* 0x0000000100087882 */ /* 0x000fe20000000000 */
[----:B------:R-:W-:Y:S01]  /*05e0*/  UMOV UR6, 0x2 ;  /* 0x0000000200067882 */ /* 0x000fe20000000000 */
[----:B------:R-:W-:-:S04]  /*05f0*/  UIADD3 UR8, UPT, UPT, -UR8, 0x100000, URZ ;  /* 0x0010000008087890 */ /* 0x000fc8000fffe1ff */
[----:B------:R-:W-:Y:S02]  /*0600*/  USHF.L.U32 UR9, UR8, 0xb, URZ ;  /* 0x0000000b08097899 */ /* 0x000fe400080006ff */
[----:B------:R-:W-:Y:S02]  /*0610*/  USHF.L.U32 UR8, UR8, 0x1, URZ ;  /* 0x0000000108087899 */ /* 0x000fe400080006ff */
[----:B------:R-:W-:-:S04]  /*0620*/  UIADD3 UR6, UPT, UPT, -UR6, 0x100000, URZ ;  /* 0x0010000006067890 */ /* 0x000fc8000fffe1ff */
[----:B------:R-:W-:Y:S02]  /*0630*/  USHF.L.U32 UR7, UR6, 0xb, URZ ;  /* 0x0000000b06077899 */ /* 0x000fe400080006ff */
[----:B------:R-:W-:Y:S02]  /*0640*/  USHF.L.U32 UR6, UR6, 0x1, URZ ;  /* 0x0000000106067899 */ /* 0x000fe400080006ff */
[----:B---3--:R-:W-:Y:S01]  /*0650*/  ULEA UR4, UR5, UR4, 0x18 ;  /* 0x0000000405047291 */ /* 0x008fe2000f8ec0ff */
[----:B------:R-:W3:Y:S11]  /*0660*/  FENCE.VIEW.ASYNC.S ;  /* 0x00000000000073c6 */ /* 0x000ef60000000000 */
[----:B---3--:R3:W4:Y:S01]  /*0670*/  SYNCS.EXCH.64 URZ, [UR4], UR8 ;  /* 0x0000000804ff75b2 */ /* 0x0087220008000100 */
[----:B------:R3:W1:Y:S01]  /*0680*/  SYNCS.EXCH.64 URZ, [UR4+0x148], UR6 ;  /* 0x0001480604ff75b2 */ /* 0x0006620008000100 */
        /* <DEDUP_REMOVED lines=79> */
[----:B------:R3:W1:Y:S02]  /*0b80*/  SYNCS.EXCH.64 URZ, [UR4+0x288], UR6 ;  /* 0x0002880604ff75b2 */ /* 0x0006640008000100 */
[----:B---34-:R-:W-:Y:S01]  /*0b90*/  NOP ;  /* 0x0000000000007918 */ /* 0x018fe20000000000 */
.L_x_10:
[----:B------:R-:W-:Y:S05]  /*0ba0*/  BSYNC.RECONVERGENT B0 ;  /* 0x0000000000007941 */ /* 0x000fea0003800200 */
.L_x_9:
[----:B------:R-:W3:Y:S01]  /*0bb0*/  SHFL.IDX PT, R0, R142, RZ, 0x1f ;  /* 0x00001fff8e007589 */ /* 0x000ee200000e0000 */
[----:B------:R-:W-:Y:S01]  /*0bc0*/  NOP ;  /* 0x0000000000007918 */ /* 0x000fe20000000000 */
[----:B---3--:R-:W-:-:S13]  /*0bd0*/  ISETP.NE.AND P0, PT, R0, 0x1, PT ;  /* 0x000000010000780c */ /* 0x008fda0003f05270 */
[----:B------:R-:W-:Y:S05]  /*0be0*/  @P0 BRA `(.L_x_11) ;  /* 0x0000000000400947 */ /* 0x000fea0003800000 */
        /* <DEDUP_REMOVED lines=9> */
[----:B------:R-:W-:Y:S01]  /*0c80*/  USHF.L.U32 UR6, UR6, 0x1, URZ ;  /* 0x0000000106067899 */ /* 0x000fe200080006ff */
[----:B------:R-:W-:Y:S01]  /*0c90*/  ELECT P0, URZ, PT ;  /* 0x0000000000ff782f */ /* 0x000fe20003800000 */
[----:B---3--:R-:W-:Y:S01]  /*0ca0*/  ULEA UR4, UR5, UR4, 0x18 ;  /* 0x0000000405047291 */ /* 0x008fe2000f8ec0ff */
[----:B------:R-:W3:Y:S11]  /*0cb0*/  FENCE.VIEW.ASYNC.S ;  /* 0x00000000000073c6 */ /* 0x000ef60000000000 */
[----:B---3--:R3:W4:Y:S01]  /*0cc0*/  SYNCS.EXCH.64 URZ, [UR4+0x290], UR8 ;  /* 0x0002900804ff75b2 */ /* 0x0087220008000100 */
[----:B------:R3:W1:Y:S01]  /*0cd0*/  SYNCS.EXCH.64 URZ, [UR4+0x298], UR6 ;  /* 0x0002980604ff75b2 */ /* 0x0006620008000100 */
[----:B------:R-:W-:Y:S01]  /*0ce0*/  NOP ;  /* 0x0000000000007918 */ /* 0x000fe20000000000 */
.L_x_11:
[----:B------:R-:W2:Y:S01]  /*0cf0*/  SHFL.IDX PT, R0, R142, RZ, 0x1f ;  /* 0x00001fff8e007589 */ /* 0x000ea200000e0000 */
[----:B------:R-:W-:Y:S01]  /*0d00*/  NOP ;  /* 0x0000000000007918 */ /* 0x000fe20000000000 */
[----:B--2---:R-:W-:-:S13]  /*0d10*/  ISETP.NE.AND P0, PT, R0, 0x3, PT ;  /* 0x000000030000780c */ /* 0x004fda0003f05270 */
[----:B------:R-:W-:Y:S05]  /*0d20*/  @P0 BRA `(.L_x_12) ;  /* 0x0000000000300947 */ /* 0x000fea0003800000 */
[----:B------:R-:W2:Y:S01]  /*0d30*/  S2UR UR5, SR_CgaCtaId ;  /* 0x00000000000579c3 */ /* 0x000ea20000008800 */
[----:B---3--:R-:W-:Y:S01]  /*0d40*/  UMOV UR6, 0x400 ;  /* 0x0000040000067882 */ /* 0x008fe20000000000 */
[----:B------:R-:W-:Y:S01]  /*0d50*/  UMOV UR4, 0x20 ;  /* 0x0000002000047882 */ /* 0x000fe20000000000 */
[----:B------:R-:W-:Y:S01]  /*0d60*/  ELECT P0, URZ, PT ;  /* 0x0000000000ff782f */ /* 0x000fe20003800000 */
[----:B--2---:R-:W-:Y:S02]  /*0d70*/  ULEA UR6, UR5, UR6, 0x18 ;  /* 0x0000000605067291 */ /* 0x004fe4000f8ec0ff */
[----:B------:R-:W-:-:S04]  /*0d80*/  UIADD3 UR4, UPT, UPT, -UR4, 0x100000, URZ ;  /* 0x0010000004047890 */ /* 0x000fc8000fffe1ff */
[----:B------:R-:W-:Y:S02]  /*0d90*/  USHF.L.U32 UR5, UR4, 0xb, URZ ;  /* 0x0000000b04057899 */ /* 0x000fe400080006ff */
[----:B------:R-:W-:Y:S01]  /*0da0*/  USHF.L.U32 UR4, UR4, 0x1, URZ ;  /* 0x0000000104047899 */ /* 0x000fe200080006ff */
[----:B------:R-:W2:Y:S11]  /*0db0*/  FENCE.VIEW.ASYNC.S ;  /* 0x00000000000073c6 */ /* 0x000eb60000000000 */
[----:B--2---:R2:W3:Y:S01]  /*0dc0*/  SYNCS.EXCH.64 URZ, [UR6+0x2a0], UR4 ;  /* 0x0002a00406ff75b2 */ /* 0x0044e20008000100 */
[----:B------:R2:W1:Y:S01]  /*0dd0*/  SYNCS.EXCH.64 URZ, [UR6+0x2a8], UR4 ;  /* 0x0002a80406ff75b2 */ /* 0x0004620008000100 */
[----:B------:R-:W-:Y:S01]  /*0de0*/  NOP ;  /* 0x0000000000007918 */ /* 0x000fe20000000000 */
.L_x_12:
[----:B------:R-:W4:Y:S01]  /*0df0*/  SHFL.IDX PT, R0, R142, RZ, 0x1f ;  /* 0x00001fff8e007589 */ /* 0x000f2200000e0000 */
[----:B------:R-:W-:Y:S01]  /*0e00*/  NOP ;  /* 0x0000000000007918 */ /* 0x000fe20000000000 */
[----:B----4-:R-:W-:-:S13]  /*0e10*/  ISETP.NE.AND P0, PT, R0, 0x4, PT ;  /* 0x000000040000780c */ /* 0x010fda0003f05270 */
[----:B------:R-:W-:Y:S05]  /*0e20*/  @P0 BRA `(.L_x_13) ;  /* 0x00000000004c0947 */ /* 0x000fea0003800000 */
[----:B--2---:R-:W2:Y:S01]  /*0e30*/  S2UR UR5, SR_CgaCtaId ;  /* 0x00000000000579c3 */ /* 0x004ea20000008800 */
[----:B---3--:R-:W-:Y:S01]  /*0e40*/  UMOV UR4, 0x3a0 ;  /* 0x000003a000047882 */ /* 0x008fe20000000000 */
[----:B------:R-:W-:Y:S01]  /*0e50*/  UMOV UR6, 0x400 ;  /* 0x0000040000067882 */ /* 0x000fe20000000000 */
[----:B------:R-:W-:Y:S01]  /*0e60*/  USEL UR4, UR4, 0x320, UP3 ;  /* 0x0000032004047887 */ /* 0x000fe20009800000 */
[----:B------:R-:W-:Y:S01]  /*0e70*/  UMOV UR8, 0x1 ;  /* 0x0000000100087882 */ /* 0x000fe20000000000 */
[----:B------:R-:W-:Y:S01]  /*0e80*/  ELECT P0, URZ, PT ;  /* 0x0000000000ff782f */ /* 0x000fe20003800000 */
[----:B------:R-:W-:-:S04]  /*0e90*/  UIADD3 UR8, UPT, UPT, -UR8, 0x100000, URZ ;  /* 0x0010000008087890 */ /* 0x000fc8000fffe1ff */
[----:B------:R-:W-:Y:S02]  /*0ea0*/  USHF.L.U32 UR9, UR8, 0xb, URZ ;  /* 0x0000000b08097899 */ /* 0x000fe400080006ff */
[----:B------:R-:W-:Y:S02]  /*0eb0*/  USHF.L.U32 UR8, UR8, 0x1, URZ ;  /* 0x0000000108087899 */ /* 0x000fe400080006ff */
[----:B--2---:R-:W-:Y:S02]  /*0ec0*/  ULEA UR6, UR5, UR6, 0x18 ;  /* 0x0000000605067291 */ /* 0x004fe4000f8ec0ff */
[----:B------:R-:W-:-:S04]  /*0ed0*/  UIADD3 UR4, UPT, UPT, -UR4, 0x100000, URZ ;  /* 0x0010000004047890 */ /* 0x000fc8000fffe1ff */
[----:B------:R-:W-:Y:S02]  /*0ee0*/  USHF.L.U32 UR5, UR4, 0xb, URZ ;  /* 0x0000000b04057899 */ /* 0x000fe400080006ff */
[----:B------:R-:W-:Y:S01]  /*0ef0*/  USHF.L.U32 UR4, UR4, 0x1, URZ ;  /* 0x0000000104047899 */ /* 0x000fe200080006ff */
[----:B------:R-:W2:Y:S03]  /*0f00*/  FENCE.VIEW.ASYNC.S ;  /* 0x00000000000073c6 */ /* 0x000ea60000000000 */
[----:B--2---:R4:W2:Y:S08]  /*0f10*/  SYNCS.EXCH.64 URZ, [UR6+0x2b0], UR8 ;  /* 0x0002b00806ff75b2 */ /* 0x0048b00008000100 */
[----:B------:R4:W3:Y:S01]  /*0f20*/  SYNCS.EXCH.64 URZ, [UR6+0x2c0], UR4 ;  /* 0x0002c00406ff75b2 */ /* 0x0008e20008000100 */
[----:B------:R4:W1:Y:S01]  /*0f30*/  SYNCS.EXCH.64 URZ, [UR6+0x2b8], UR8 ;  /* 0x0002b80806ff75b2 */ /* 0x0008620008000100 */
[----:B------:R4:W1:Y:S02]  /*0f40*/  SYNCS.EXCH.64 URZ, [UR6+0x2c8], UR4 ;  /* 0x0002c80406ff75b2 */ /* 0x0008640008000100 */
[----:B----4-:R-:W-:Y:S01]  /*0f50*/  NOP ;  /* 0x0000000000007918 */ /* 0x010fe20000000000 */
.L_x_13:
[----:B------:R-:W4:Y:S01]  /*0f60*/  SHFL.IDX PT, R0, R142, RZ, 0x1f ;  /* 0x00001fff8e007589 */ /* 0x000f2200000e0000 */
[----:B------:R-:W-:Y:S01]  /*0f70*/  NOP ;  /* 0x0000000000007918 */ /* 0x000fe20000000000 */
[----:B----4-:R-:W-:-:S13]  /*0f80*/  ISETP.NE.AND P0, PT, R0, 0x5, PT ;  /* 0x000000050000780c */ /* 0x010fda0003f05270 */
[----:B------:R-:W-:Y:S05]  /*0f90*/  @P0 BRA `(.L_x_14) ;  /* 0x0000000000580947 */ /* 0x000fea0003800000 */
[----:B--2---:R-:W2:Y:S01]  /*0fa0*/  S2UR UR5, SR_CgaCtaId ;  /* 0x00000000000579c3 */ /* 0x004ea20000008800 */
[----:B---3--:R-:W-:Y:S01]  /*0fb0*/  UMOV UR4, 0x400 ;  /* 0x0000040000047882 */ /* 0x008fe20000000000 */
        /* <DEDUP_REMOVED lines=9> */
[----:B--2---:R-:W-:Y:S01]  /*1050*/  ULEA UR4, UR5, UR4, 0x18 ;  /* 0x0000000405047291 */ /* 0x004fe2000f8ec0ff */
[----:B------:R-:W2:Y:S11]  /*1060*/  FENCE.VIEW.ASYNC.S ;  /* 0x00000000000073c6 */ /* 0x000eb60000000000 */
[----:B--2---:R4:W2:Y:S01]  /*1070*/  SYNCS.EXCH.64 URZ, [UR4+0x2d0], UR6 ;  /* 0x0002d00604ff75b2 */ /* 0x0048a20008000100 */
[----:B------:R4:W3:Y:S01]  /*1080*/  SYNCS.EXCH.64 URZ, [UR4+0x2f0], UR8 ;  /* 0x0002f00804ff75b2 */ /* 0x0008e20008000100 */
[----:B------:R4:W1:Y:S01]  /*1090*/  SYNCS.EXCH.64 URZ, [UR4+0x2d8], UR6 ;  /* 0x0002d80604ff75b2 */ /* 0x0008620008000100 */
[----:B------:R4:W1:Y:S01]  /*10a0*/  SYNCS.EXCH.64 URZ, [UR4+0x2f8], UR8 ;  /* 0x0002f80804ff75b2 */ /* 0x0008620008000100 */
[----:B------:R4:W1:Y:S01]  /*10b0*/  SYNCS.EXCH.64 URZ, [UR4+0x2e0], UR6 ;  /* 0x0002e00604ff75b2 */ /* 0x0008620008000100 */
[----:B------:R4:W1:Y:S01]  /*10c0*/  SYNCS.EXCH.64 URZ, [UR4+0x300], UR8 ;  /* 0x0003000804ff75b2 */ /* 0x0008620008000100 */
[----:B------:R4:W1:Y:S01]  /*10d0*/  SYNCS.EXCH.64 URZ, [UR4+0x2e8], UR6 ;  /* 0x0002e80604ff75b2 */ /* 0x0008620008000100 */
[----:B------:R4:W1:Y:S02]  /*10e0*/  SYNCS.EXCH.64 URZ, [UR4+0x308], UR8 ;  /* 0x0003080804ff75b2 */ /* 0x0008640008000100 */
[----:B----4-:R-:W-:Y:S01]  /*10f0*/  NOP ;  /* 0x0000000000007918 */ /* 0x010fe20000000000 */
.L_x_14:
[----:B------:R-:W4:Y:S01]  /*1100*/  SHFL.IDX PT, R0, R142, RZ, 0x1f ;  /* 0x00001fff8e007589 */ /* 0x000f2200000e0000 */
[----:B------:R-:W-:Y:S01]  /*1110*/  ISETP.NE.OR P1, PT, RZ, UR13, !P1 ;  /* 0x0000000dff007c0c */ /* 0x000fe2000cf25670 */
[----:B------:R-:W-:Y:S01]  /*1120*/  NOP ;  /* 0x0000000000007918 */ /* 0x000fe20000000000 */
[----:B----4-:R-:W-:-:S13]  /*1130*/  ISETP.NE.AND P0, PT, R0, 0x3, PT ;  /* 0x000000030000780c */ /* 0x010fda0003f05270 */
[----:B------:R-:W-:Y:S05]  /*1140*/  @P0 BRA `(.L_x_15) ;  /* 0x0000000000380947 */ /* 0x000fea0003800000 */
[----:B--2---:R-:W2:Y:S01]  /*1150*/  S2UR UR5, SR_CgaCtaId ;  /* 0x00000000000579c3 */ /* 0x004ea20000008800 */
[----:B---3--:R-:W-:Y:S01]  /*1160*/  UMOV UR4, 0x400 ;  /* 0x0000040000047882 */ /* 0x008fe20000000000 */
[----:B------:R-:W-:Y:S01]  /*1170*/  UMOV UR6, 0x20 ;  /* 0x0000002000067882 */ /* 0x000fe20000000000 */
[----:B------:R-:W-:Y:S01]  /*1180*/  ELECT P0, URZ, PT ;  /* 0x0000000000ff782f */ /* 0x000fe20003800000 */
[----:B------:R-:W-:-:S04]  /*1190*/  UIADD3 UR6, UPT, UPT, -UR6, 0x100000, URZ ;  /* 0x0010000006067890 */ /* 0x000fc8000fffe1ff */
[----:B------:R-:W-:Y:S02]  /*11a0*/  USHF.L.U32 UR7, UR6, 0xb, URZ ;  /* 0x0000000b06077899 */ /* 0x000fe400080006ff */
[----:B------:R-:W-:Y:S02]  /*11b0*/  USHF.L.U32 UR6, UR6, 0x1, URZ ;  /* 0x0000000106067899 */ /* 0x000fe400080006ff */
[----:B--2---:R-:W-:Y:S01]  /*11c0*/  ULEA UR4, UR5, UR4, 0x18 ;  /* 0x0000000405047291 */ /* 0x004fe2000f8ec0ff */
[----:B------:R-:W2:Y:S11]  /*11d0*/  FENCE.VIEW.ASYNC.S ;  /* 0x00000000000073c6 */ /* 0x000eb60000000000 */
[----:B--2---:R4:W2:Y:S01]  /*11e0*/  SYNCS.EXCH.64 URZ, [UR4+0x310], UR6 ;  /* 0x0003100604ff75b2 */ /* 0x0048a20008000100 */
[----:B------:R4:W3:Y:S01]  /*11f0*/  SYNCS.EXCH.64 URZ, [UR4+0x320], UR6 ;  /* 0x0003200604ff75b2 */ /* 0x0008e20008000100 */
[----:B------:R4:W1:Y:S01]  /*1200*/  SYNCS.EXCH.64 URZ, [UR4+0x318], UR6 ;  /* 0x0003180604ff75b2 */ /* 0x0008620008000100 */
[----:B------:R4:W1:Y:S02]  /*1210*/  SYNCS.EXCH.64 URZ, [UR4+0x328], UR6 ;  /* 0x0003280604ff75b2 */ /* 0x0008640008000100 */
[----:B----4-:R-:W-:Y:S01]  /*1220*/  NOP ;  /* 0x0000000000007918 */ /* 0x010fe20000000000 */
.L_x_15:
[----:B---3--:R-:W3:Y:S01]  /*1230*/  S2UR UR7, SR_CgaCtaId ;  /* 0x00000000000779c3 */ /* 0x008ee20000008800 */
[----:B------:R-:W-:Y:S01]  /*1240*/  VOTEU.ALL UP0, P1 ;  /* 0x0000000000ff7886 */ /* 0x000fe20000800000 */
[----:B--2---:R-:W-:Y:S01]  /*1250*/  UMOV UR4, 0x20 ;  /* 0x0000002000047882 */ /* 0x004fe20000000000 */
[----:B------:R-:W-:Y:S01]  /*1260*/  NOP ;  /* 0x0000000000007918 */ /* 0x000fe20000000000 */
[----:B------:R-:W-:Y:S01]  /*1270*/  LOP3.LUT R0, R131, 0x1f, RZ, 0xc0, !PT ;  /* 0x0000001f83007812 */ /* 0x000fe200078ec0ff */
[----:B------:R-:W-:Y:S01]  /*1280*/  UISETP.NE.AND UP4, UPT, UR13, URZ, UPT ;  /* 0x000000ff0d00728c */ /* 0x000fe2000bf85270 */
[----:B------:R-:W-:Y:S01]  /*1290*/  @!UP0 UMOV UR6, 0x400 ;  /* 0x0000040000068882 */ /* 0x000fe20000000000 */
[----:B------:R-:W-:-:S04]  /*12a0*/  @!UP0 UIADD3 UR4, UPT, UPT, -UR4, 0x100000, URZ ;  /* 0x0010000004048890 */ /* 0x000fc8000fffe1ff */
[----:B------:R-:W-:Y:S02]  /*12b0*/  @!UP0 USHF.L.U32 UR5, UR4, 0xb, URZ ;  /* 0x0000000b04058899 */ /* 0x000fe400080006ff */
[----:B------:R-:W-:Y:S02]  /*12c0*/  @!UP0 USHF.L.U32 UR4, UR4, 0x1, URZ ;  /* 0x0000000104048899 */ /* 0x000fe400080006ff */
[----:B---3--:R-:W-:Y:S01]  /*12d0*/  @!UP0 ULEA UR6, UR7, UR6, 0x18 ;  /* 0x0000000607068291 */ /* 0x008fe2000f8ec0ff */
[----:B------:R-:W2:Y:S01]  /*12e0*/  LDCU UR7, c[0x0][0x36c] ;  /* 0x00006d80ff0777ac */ /* 0x000ea20008000800 */
[----:B------:R-:W-:Y:S01]  /*12f0*/  VOTEU.ALL UP0, P1 ;  /* 0x0000000000ff7886 */ /* 0x000fe20000800000 */
[----:B------:R-:W3:Y:S09]  /*1300*/  FENCE.VIEW.ASYNC.S ;  /* 0x00000000000073c6 */ /* 0x000ef20000000000 */
[----:B---3--:R3:W4:Y:S01]  /*1310*/  @!UP0 SYNCS.EXCH.64 URZ, [UR6+0x330], UR4 ;  /* 0x0003300406ff85b2 */ /* 0x0087220008000100 */
[----:B--2---:R-:W-:-:S09]  /*1320*/  UISETP.EQ.U32.AND UP5, UPT, UR7, 0x1, UPT ;  /* 0x000000010700788c */ /* 0x004fd2000bfa2070 */
[----:B---3--:R-:W-:Y:S05]  /*1330*/  BRA.U !UP5, `(.L_x_16) ;  /* 0x000000010d087547 */ /* 0x008fea000b800000 */
[----:B-1--4-:R-:W-:Y:S01]  /*1340*/  UCGABAR_ARV ;  /* 0x00000000000079c7 */ /* 0x012fe20008000000 */
[----:B------:R-:W-:Y:S05]  /*1350*/  BRA `(.L_x_17) ;  /* 0x0000000000047947 */ /* 0x000fea0003800000 */
.L_x_16:
[----:B-1--4-:R-:W-:Y:S01]  /*1360*/  NOP ;  /* 0x0000000000007918 */ /* 0x012fe20000000000 */
.L_x_17:
[----:B------:R-:W1:Y:S01]  /*1370*/  S2UR UR19, SR_CTAID.X ;  /* 0x00000000001379c3 */ /* 0x000e620000002500 */
[----:B------:R-:W-:-:S05]  /*1380*/  CS2R.32 R3, SR_CgaSize ;  /* 0x0000000000037805 */ /* 0x000fca0000008a00 */
[----:B------:R-:W-:-:S05]  /*1390*/  IMAD R3, R3, -0xa0, RZ ;  /* 0xffffff6003037824 */ /* 0x000fca00078e02ff */
[----:B------:R-:W-:-:S14]  /*13a0*/  R2UR UR5, R3 ;  /* 0x00000000030572ca */ /* 0x000fdc00000e0000 */
[----:B------:R-:W2:Y:S01]  /*13b0*/  LDCU UR5, c[0x0][UR5+0x2b0] ;  /* 0x00005600050577ac */ /* 0x000ea20008000800 */
[----:B------:R-:W-:-:S05]  /*13c0*/  CS2R.32 R3, SR_CgaSize ;  /* 0x0000000000037805 */ /* 0x000fca0000008a00 */
[----:B------:R-:W-:-:S05]  /*13d0*/  IMAD R3, R3, -0xa0, RZ ;  /* 0xffffff6003037824 */ /* 0x000fca00078e02ff */
[----:B------:R-:W-:-:S14]  /*13e0*/  R2UR UR4, R3 ;  /* 0x00000000030472ca */ /* 0x000fdc00000e0000 */
[----:B------:R-:W3:Y:S01]  /*13f0*/  LDCU UR4, c[0x0][UR4+0x2b4] ;  /* 0x00005680040477ac */ /* 0x000ee20008000800 */
[----:B------:R-:W4:Y:S01]  /*1400*/  S2UR UR7, SR_CTAID.Y ;  /* 0x00000000000779c3 */ /* 0x000f220000002600 */
[----:B------:R-:W3:Y:S01]  /*1410*/  LDCU UR18, c[0x0][0xb24] ;  /* 0x00016480ff1277ac */ /* 0x000ee20008000800 */
[----:B------:R-:W-:-:S05]  /*1420*/  CS2R.32 R3, SR_CgaSize ;  /* 0x0000000000037805 */ /* 0x000fca0000008a00 */
[----:B------:R-:W-:-:S05]  /*1430*/  IMAD R3, R3, -0xa0, RZ ;  /* 0xffffff6003037824 */ /* 0x000fca00078e02ff */
[----:B------:R-:W-:-:S14]  /*1440*/  R2UR UR58, R3 ;  /* 0x00000000033a72ca */ /* 0x000fdc00000e0000 */
[----:B------:R-:W3:Y:S01]  /*1450*/  LDCU UR58, c[0x0][UR58+0x2a0] ;  /* 0x000054003a3a77ac */ /* 0x000ee20008000800 */
[----:B------:R-:W3:Y:S01]  /*1460*/  S2UR UR8, SR_CgaCtaId ;  /* 0x00000000000879c3 */ /* 0x000ee20000008800 */
[----:B------:R-:W-:-:S05]  /*1470*/  CS2R.32 R3, SR_CgaSize ;  /* 0x0000000000037805 */ /* 0x000fca0000008a00 */
[----:B------:R-:W-:-:S05]  /*1480*/  IMAD R3, R3, -0xa0, RZ ;  /* 0xffffff6003037824 */ /* 0x000fca00078e02ff */
[----:B------:R-:W-:-:S14]  /*1490*/  R2UR UR55, R3 ;  /* 0x00000000033772ca */ /* 0x000fdc00000e0000 */
[----:B------:R-:W3:Y:S01]  /*14a0*/  LDCU UR55, c[0x0][UR55+0x2a4] ;  /* 0x00005480373777ac */ /* 0x000ee20008000800 */
[----:B------:R-:W-:Y:S01]  /*14b0*/  UISETP.GT.U32.AND UP0, UPT, UR27, 0xffff, UPT ;  /* 0x0000ffff1b00788c */ /* 0x000fe2000bf04070 */
[----:B------:R-:W-:Y:S01]  /*14c0*/  UMOV UR30, 0x5 ;  /* 0x00000005001e7882 */ /* 0x000fe20000000000 */
[----:B-1----:R-:W-:Y:S01]  /*14d0*/  I2FP.F32.U32 R3, UR19 ;  /* 0x0000001300037c45 */ /* 0x002fe20008201000 */
[----:B------:R-:W1:Y:S01]  /*14e0*/  S2UR UR36, SR_CTAID.Z ;  /* 0x00000000002479c3 */ /* 0x000e620000002700 */
[----:B------:R-:W1:Y:S03]  /*14f0*/  LDCU UR40, c[0x0][0xb24] ;  /* 0x00016480ff2877ac */ /* 0x000e660008000800 */
[----:B--2---:R-:W-:Y:S01]  /*1500*/  FMUL R3, R3, UR5 ;  /* 0x0000000503037c20 */ /* 0x004fe20008400000 */
[----:B------:R-:W-:Y:S01]  /*1510*/  USEL UR5, UR27, 0xffff, !UP0 ;  /* 0x0000ffff1b057887 */ /* 0x000fe2000c000000 */
[----:B----4-:R-:W-:Y:S01]  /*1520*/  I2FP.F32.U32 R2, UR7 ;  /* 0x0000000700027c45 */ /* 0x010fe20008201000 */
[----:B------:R-:W2:Y:S03]  /*1530*/  LDCU UR26, c[0x0][0xb30] ;  /* 0x00016600ff1a77ac */ /* 0x000ea60008000800 */
[----:B------:R-:W4:Y:S01]  /*1540*/  F2I.U32.TRUNC.NTZ R3, R3 ;  /* 0x0000000300037305 */ /* 0x000f22000020f000 */
[----:B---3--:R-:W-:Y:S01]  /*1550*/  FMUL R2, R2, UR4 ;  /* 0x0000000402027c20 */ /* 0x008fe20008400000 */
[----:B------:R-:W-:-:S02]  /*1560*/  ULOP3.LUT UR24, UR5, 0xffff, URZ, 0xc0, !UPT ;  /* 0x0000ffff05187892 */ /* 0x000fc4000f8ec0ff */
[----:B------:R-:W-:Y:S02]  /*1570*/  USHF.L.U32 UR28, UR8, 0xa, URZ ;  /* 0x0000000a081c7899 */ /* 0x000fe400080006ff */
[----:B------:R-:W-:Y:S02]  /*1580*/  UISETP.GE.AND UP2, UPT, UR18, 0x1, UPT ;  /* 0x000000011200788c */ /* 0x000fe4000bf46270 */
[----:B------:R-:W3:Y:S01]  /*1590*/  F2I.U32.TRUNC.NTZ R2, R2 ;  /* 0x0000000200027305 */ /* 0x000ee2000020f000 */
[----:B------:R-:W-:Y:S01]  /*15a0*/  UMOV UR45, UR7 ;  /* 0x00000007002d7c82 */ /* 0x000fe20008000000 */
[----:B------:R-:W-:Y:S01]  /*15b0*/  UMOV UR46, UR19 ;  /* 0x00000013002e7c82 */ /* 0x000fe20008000000 */
[----:B----4-:R-:W-:Y:S02]  /*15c0*/  R2UR UR4, R3 ;  /* 0x00000000030472ca */ /* 0x010fe400000e0000 */
[----:B------:R-:W-:Y:S02]  /*15d0*/  PRMT R3, RZ, 0x7610, R3 ;  /* 0x00007610ff037816 */ /* 0x000fe40000000003 */
[----:B---3--:R-:W-:-:S02]  /*15e0*/  R2UR UR6, R2 ;  /* 0x00000000020672ca */ /* 0x008fc400000e0000 */
[----:B------:R-:W-:-:S07]  /*15f0*/  PRMT R2, RZ, 0x7610, R2 ;  /* 0x00007610ff027816 */ /* 0x000fce0000000002 */
[----:B------:R-:W-:-:S04]  /*1600*/  UIADD3 UR5, UPT, UPT, -UR4, URZ, URZ ;  /* 0x000000ff04057290 */ /* 0x000fc8000fffe1ff */
[----:B------:R-:W-:Y:S02]  /*1610*/  UIMAD UR58, UR58, UR5, UR19 ;  /* 0x000000053a3a72a4 */ /* 0x000fe4000f8e0213 */
[----:B------:R-:W-:-:S04]  /*1620*/  UIADD3 UR4, UPT, UPT, -UR6, URZ, URZ ;  /* 0x000000ff06047290 */ /* 0x000fc8000fffe1ff */
[----:B------:R-:W-:Y:S01]  /*1630*/  UIMAD UR55, UR55, UR4, UR7 ;  /* 0x00000004373772a4 */ /* 0x000fe2000f8e0207 */
[----:B-12---:R-:W-:Y:S11]  /*1640*/  BRA.U UP4, `(.L_x_18) ;  /* 0x00000001043c7547 */ /* 0x006ff6000b800000 */
[----:B------:R-:W-:Y:S02]  /*1650*/  UISETP.GT.U32.AND UP0, UPT, UR58, 0x1, UPT ;  /* 0x000000013a00788c */ /* 0x000fe4000bf04070 */
[----:B------:R-:W-:Y:S02]  /*1660*/  ULOP3.LUT UR4, UR58, 0xfffffffe, URZ, 0xc0, !UPT ;  /* 0xfffffffe3a047892 */ /* 0x000fe4000f8ec0ff */
[----:B------:R-:W-:Y:S02]  /*1670*/  UISETP.NE.AND UP1, UPT, UR55, URZ, UP0 ;  /* 0x000000ff3700728c */ /* 0x000fe40008725270 */
[----:B------:R-:W-:Y:S02]  /*1680*/  UISETP.NE.AND UP0, UPT, UR55, 0x1, UP0 ;  /* 0x000000013700788c */ /* 0x000fe40008705270 */
[----:B------:R-:W-:Y:S02]  /*1690*/  USEL UR7, URZ, 0x1, UP1 ;  /* 0x00000001ff077887 */ /* 0x000fe40008800000 */
[----:B------:R-:W-:-:S02]  /*16a0*/  USEL UR6, URZ, 0x4, UP0 ;  /* 0x00000004ff067887 */ /* 0x000fc40008000000 */
[----:B------:R-:W-:Y:S02]  /*16b0*/  USEL UR5, URZ, 0x2, UP1 ;  /* 0x00000002ff057887 */ /* 0x000fe40008800000 */
[----:B------:R-:W-:Y:S02]  /*16c0*/  ULEA UR4, UR55, UR4, 0x1 ;  /* 0x0000000437047291 */ /* 0x000fe4000f8e08ff */
[----:B------:R-:W-:Y:S02]  /*16d0*/  USEL UR8, URZ, 0x8, UP0 ;  /* 0x00000008ff087887 */ /* 0x000fe40008000000 */
[----:B------:R-:W-:-:S03]  /*16e0*/  UIADD3 UR5, UPT, UPT, UR5, UR6, UR7 ;  /* 0x0000000605057290 */ /* 0x000fc6000fffe007 */
[----:B------:R-:W-:Y:S01]  /*16f0*/  UMOV UR6, 0x3 ;  /* 0x0000000300067882 */ /* 0x000fe20000000000 */
[----:B------:R-:W-:Y:S02]  /*1700*/  UIADD3 UR5, UPT, UPT, UR5, UR8, URZ ;  /* 0x0000000805057290 */ /* 0x000fe4000fffe0ff */
[----:B------:R-:W-:-:S04]  /*1710*/  USHF.L.U32 UR4, UR6, UR4, URZ ;  /* 0x0000000406047299 */ /* 0x000fc800080006ff */
[----:B------:R-:W-:Y:S02]  /*1720*/  MOV R3, UR5 ;  /* 0x0000000500037c02 */ /* 0x000fe40008000f00 */
[----:B------:R-:W-:Y:S02]  /*1730*/  MOV R2, UR4 ;  /* 0x0000000400027c02 */ /* 0x000fe40008000f00 */
.L_x_18:
[----:B------:R-:W-:Y:S05]  /*1740*/  BRA.U !UP2, `(.L_x_19) ;  /* 0x000000010ad07547 */ /* 0x000fea000b800000 */
[----:B------:R-:W1:Y:S01]  /*1750*/  LDCU.128 UR20, c[0x0][0xb10] ;  /* 0x00016200ff1477ac */ /* 0x000e620008000c00 */
[----:B------:R-:W2:Y:S01]  /*1760*/  LDCU UR12, c[0x0][0x370] ;  /* 0x00006e00ff0c77ac */ /* 0x000ea20008000800 */
[----:B------:R-:W3:Y:S01]  /*1770*/  LDCU UR5, c[0x0][0x374] ;  /* 0x00006e80ff0577ac */ /* 0x000ee20008000800 */
[----:B------:R-:W4:Y:S01]  /*1780*/  LDCU UR25, c[0x0][0xb0c] ;  /* 0x00016180ff1977ac */ /* 0x000f220008000800 */
[----:B------:R-:W4:Y:S01]  /*1790*/  LDCU UR4, c[0x0][0xb20] ;  /* 0x00016400ff0477ac */ /* 0x000f220008000800 */
[----:B------:R-:W4:Y:S01]  /*17a0*/  LDCU.64 UR16, c[0x0][0xb28] ;  /* 0x00016500ff1077ac */ /* 0x000f220008000a00 */
[----:B-1----:R-:W-:Y:S02]  /*17b0*/  UISETP.NE.AND UP0, UPT, UR22, 0x1, UPT ;  /* 0x000000011600788c */ /* 0x002fe4000bf05270 */
[----:B---3--:R-:W-:Y:S02]  /*17c0*/  UIMAD.WIDE.U32 UR6, UR5, UR23, URZ ;  /* 0x00000017050672a5 */ /* 0x008fe4000f8e00ff */
[----:B--2---:R-:W-:-:S02]  /*17d0*/  UIMAD.WIDE.U32 UR8, UR12, UR20, URZ ;  /* 0x000000140c0872a5 */ /* 0x004fc4000f8e00ff */
[----:B----4-:R-:W-:Y:S02]  /*17e0*/  UISETP.NE.AND UP1, UPT, UR25, 0x1, UPT ;  /* 0x000000011900788c */ /* 0x010fe4000bf25270 */
[----:B------:R-:W-:Y:S01]  /*17f0*/  UISETP.NE.AND UP2, UPT, UR18, 0x1, UPT ;  /* 0x000000011200788c */ /* 0x000fe2000bf45270 */
[----:B------:R-:W-:Y:S02]  /*1800*/  UMOV UR6, UR7 ;  /* 0x0000000700067c82 */ /* 0x000fe40008000000 */
[----:B------:R-:W-:Y:S01]  /*1810*/  UMOV UR8, UR9 ;  /* 0x0000000900087c82 */ /* 0x000fe20008000000 */
[----:B------:R-:W-:Y:S02]  /*1820*/  @UP0 USHF.R.U32.HI UR5, URZ, UR4, UR6 ;  /* 0x00000004ff050299 */ /* 0x000fe40008011606 */
[----:B------:R-:W-:Y:S02]  /*1830*/  UIMAD.WIDE.U32 UR14, UR45, UR23, URZ ;  /* 0x000000172d0e72a5 */ /* 0x000fe4000f8e00ff */
[----:B------:R-:W-:-:S02]  /*1840*/  UIMAD.WIDE.U32 UR6, UR5, UR16, URZ ;  /* 0x00000010050672a5 */ /* 0x000fc4000f8e00ff */
[----:B------:R-:W-:Y:S02]  /*1850*/  @UP1 USHF.R.U32.HI UR12, URZ, UR21, UR8 ;  /* 0x00000015ff0c1299 */ /* 0x000fe40008011608 */
[----:B------:R-:W-:Y:S02]  /*1860*/  UIMAD.WIDE.U32 UR10, UR19, UR20, URZ ;  /* 0x00000014130a72a5 */ /* 0x000fe4000f8e00ff */
[----:B------:R-:W-:Y:S01]  /*1870*/  UIMAD.WIDE.U32 UR8, UR12, UR16, URZ ;  /* 0x000000100c0872a5 */ /* 0x000fe2000f8e00ff */
[----:B------:R-:W-:Y:S01]  /*1880*/  UMOV UR14, UR15 ;  /* 0x0000000f000e7c82 */ /* 0x000fe20008000000 */
[----:B------:R-:W-:Y:S01]  /*1890*/  UMOV UR6, UR7 ;  /* 0x0000000700067c82 */ /* 0x000fe20008000000 */
[----:B------:R-:W-:Y:S02]  /*18a0*/  USHF.R.U32.HI UR14, URZ, UR4, UR14 ;  /* 0x00000004ff0e7299 */ /* 0x000fe4000801160e */
[----:B------:R-:W-:Y:S01]  /*18b0*/  @UP2 USHF.R.U32.HI UR5, URZ, UR17, UR6 ;  /* 0x00000011ff052299 */ /* 0x000fe20008011606 */
[----:B------:R-:W-:-:S02]  /*18c0*/  UMOV UR10, UR11 ;  /* 0x0000000b000a7c82 */ /* 0x000fc40008000000 */
[----:B------:R-:W-:Y:S01]  /*18d0*/  UMOV UR6, UR9 ;  /* 0x0000000900067c82 */ /* 0x000fe20008000000 */
[----:B------:R-:W-:Y:S02]  /*18e0*/  USHF.R.U32.HI UR10, URZ, UR21, UR10 ;  /* 0x00000015ff0a7299 */ /* 0x000fe4000801160a */
[----:B------:R-:W-:Y:S02]  /*18f0*/  @UP2 USHF.R.U32.HI UR12, URZ, UR17, UR6 ;  /* 0x00000011ff0c2299 */ /* 0x000fe40008011606 */
[----:B------:R-:W-:Y:S02]  /*1900*/  USEL UR4, UR45, UR14, !UP0 ;  /* 0x0000000e2d047287 */ /* 0x000fe4000c000000 */
[----:B------:R-:W-:Y:S02]  /*1910*/  UIMAD UR6, UR5, UR18, URZ ;  /* 0x00000012050672a4 */ /* 0x000fe4000f8e02ff */
[----:B------:R-:W-:Y:S02]  /*1920*/  USEL UR5, UR19, UR10, !UP1 ;  /* 0x0000000a13057287 */ /* 0x000fe4000c800000 */
[----:B------:R-:W-:-:S02]  /*1930*/  UIMAD UR8, UR12, UR18, URZ ;  /* 0x000000120c0872a4 */ /* 0x000fc4000f8e02ff */
[----:B------:R-:W-:Y:S02]  /*1940*/  UISETP.GE.AND UP0, UPT, UR4, UR6, UPT ;  /* 0x000000060400728c */ /* 0x000fe4000bf06270 */
[----:B------:R-:W-:Y:S02]  /*1950*/  UIMAD.WIDE.U32 UR6, UR4, UR16, URZ ;  /* 0x00000010040672a5 */ /* 0x000fe4000f8e00ff */
[----:B------:R-:W-:Y:S02]  /*1960*/  UISETP.GE.OR UP0, UPT, UR5, UR8, UP0 ;  /* 0x000000080500728c */ /* 0x000fe40008706670 */
[----:B------:R-:W-:Y:S02]  /*1970*/  UIMAD.WIDE.U32 UR8, UR5, UR16, URZ ;  /* 0x00000010050872a5 */ /* 0x000fe4000f8e00ff */
[----:B------:R-:W-:Y:S02]  /*1980*/  USHF.R.U32.HI UR7, URZ, UR17, UR7 ;  /* 0x00000011ff077299 */ /* 0x000fe40008011607 */
[----:B------:R-:W-:-:S02]  /*1990*/  UIADD3 UR10, UPT, UPT, -UR4, URZ, URZ ;  /* 0x000000ff040a7290 */ /* 0x000fc4000fffe1ff */
[----:B------:R-:W-:Y:S02]  /*19a0*/  USEL UR7, UR4, UR7, !UP2 ;  /* 0x0000000704077287 */ /* 0x000fe4000d000000 */
[----:B------:R-:W-:Y:S01]  /*19b0*/  UIADD3 UR46, UPT, UPT, -UR5, URZ, URZ ;  /* 0x000000ff052e7290 */ /* 0x000fe2000fffe1ff */
[----:B------:R-:W-:Y:S01]  /*19c0*/  @!UP0 UMOV UR6, UR9 ;  /* 0x0000000900068c82 */ /* 0x000fe20008000000 */
[----:B------:R-:W-:Y:S02]  /*19d0*/  UIADD3 UR8, UPT, UPT, -UR7, URZ, URZ ;  /* 0x000000ff07087290 */ /* 0x000fe4000fffe1ff */
[----:B------:R-:W-:Y:S02]  /*19e0*/  @!UP0 USHF.R.U32.HI UR6, URZ, UR17, UR6 ;  /* 0x00000011ff068299 */ /* 0x000fe40008011606 */
[----:B------:R-:W-:Y:S02]  /*19f0*/  UIMAD UR8, UR18, UR8, UR4 ;  /* 0x00000008120872a4 */ /* 0x000fe4000f8e0204 */
[----:B------:R-:W-:-:S02]  /*1a00*/  @!UP0 USEL UR6, UR5, UR6, !UP2 ;  /* 0x0000000605068287 */ /* 0x000fc4000d000000 */
[----:B------:R-:W-:Y:S02]  /*1a10*/  UIMAD UR45, UR22, UR10, UR45 ;  /* 0x0000000a162d72a4 */ /* 0x000fe4000f8e022d */
[----:B------:R-:W-:Y:S02]  /*1a20*/  @!UP0 UIADD3 UR7, UPT, UPT, UR7, -UR6, URZ ;  /* 0x8000000607078290 */ /* 0x000fe4000fffe0ff */
[----:B------:R-:W-:Y:S02]  /*1a30*/  @!UP0 UIMAD UR6, UR8, UR12, UR6 ;  /* 0x0000000c080682a4 */ /* 0x000fe4000f8e0206 */
[----:B------:R-:W-:Y:S02]  /*1a40*/  @!UP0 UIMAD UR4, UR7, UR18, UR5 ;  /* 0x00000012070482a4 */ /* 0x000fe4000f8e0205 */
[----:B------:R-:W-:Y:S02]  /*1a50*/  UIMAD UR46, UR25, UR46, UR19 ;  /* 0x0000002e192e72a4 */ /* 0x000fe4000f8e0213 */
[----:B------:R-:W-:Y:S01]  /*1a60*/  UIMAD UR45, UR4, UR22, UR45 ;  /* 0x00000016042d72a4 */ /* 0x000fe2000f8e022d */
[----:B------:R-:W-:-:S02]  /*1a70*/  @!UP0 UMOV UR5, UR6 ;  /* 0x0000000600058c82 */ /* 0x000fc40008000000 */
[----:B------:R-:W-:-:S12]  /*1a80*/  UIMAD UR46, UR5, UR25, UR46 ;  /* 0x00000019052e72a4 */ /* 0x000fd8000f8e022e */
.L_x_19:
[----:B------:R-:W-:Y:S02]  /*1a90*/  UISETP.NE.AND UP1, UPT, UR26, 0x1, UPT ;  /* 0x000000011a00788c */ /* 0x000fe4000bf25270 */
[----:B------:R-:W-:Y:S02]  /*1aa0*/  UISETP.NE.AND UP0, UPT, UR13, 0x2, UPT ;  /* 0x000000020d00788c */ /* 0x000fe4000bf05270 */
[----:B------:R-:W-:Y:S02]  /*1ab0*/  ULOP3.LUT UR28, UR28, 0x800, URZ, 0xc0, !UPT ;  /* 0x000008001c1c7892 */ /* 0x000fe4000f8ec0ff */
[----:B------:R-:W-:-:S03]  /*1ac0*/  USHF.L.U32 UR24, UR30, UR24, URZ ;  /* 0x000000181e187299 */ /* 0x000fc600080006ff */
[----:B------:R-:W-:Y:S09]  /*1ad0*/  BRA.U UP1, `(.L_x_20) ;  /* 0x0000000101447547 */ /* 0x000ff2000b800000 */
[----:B------:R-:W1:Y:S01]  /*1ae0*/  LDCU.128 UR8, c[0x0][0xb10] ;  /* 0x00016200ff0877ac */ /* 0x000e620008000c00 */
[----:B------:R-:W2:Y:S01]  /*1af0*/  LDCU UR12, c[0x0][0xb0c] ;  /* 0x00016180ff0c77ac */ /* 0x000ea20008000800 */
[----:B------:R-:W3:Y:S01]  /*1b00*/  LDCU UR14, c[0x0][0xb20] ;  /* 0x00016400ff0e77ac */ /* 0x000ee20008000800 */
[----:B-1----:R-:W-:Y:S02]  /*1b10*/  UIMAD.WIDE.U32 UR6, UR46, UR8, URZ ;  /* 0x000000082e0672a5 */ /* 0x002fe4000f8e00ff */
[----:B------:R-:W-:Y:S02]  /*1b20*/  UIMAD.WIDE.U32 UR4, UR45, UR11, URZ ;  /* 0x0000000b2d0472a5 */ /* 0x000fe4000f8e00ff */
[----:B--2---:R-:W-:Y:S02]  /*1b30*/  UISETP.NE.AND UP2, UPT, UR12, 0x1, UPT ;  /* 0x000000010c00788c */ /* 0x004fe4000bf45270 */
[----:B------:R-:W-:Y:S01]  /*1b40*/  UISETP.NE.AND UP1, UPT, UR10, 0x1, UPT ;  /* 0x000000010a00788c */ /* 0x000fe2000bf25270 */
[----:B------:R-:W-:-:S02]  /*1b50*/  UMOV UR6, UR7 ;  /* 0x0000000700067c82 */ /* 0x000fc40008000000 */
[----:B------:R-:W-:Y:S01]  /*1b60*/  UMOV UR4, UR5 ;  /* 0x0000000500047c82 */ /* 0x000fe20008000000 */
[----:B------:R-:W-:Y:S02]  /*1b70*/  USHF.R.U32.HI UR6, URZ, UR9, UR6 ;  /* 0x00000009ff067299 */ /* 0x000fe40008011606 */
[----:B---3--:R-:W-:Y:S02]  /*1b80*/  USHF.R.U32.HI UR4, URZ, UR14, UR4 ;  /* 0x0000000eff047299 */ /* 0x008fe40008011604 */
[----:B------:R-:W-:Y:S02]  /*1b90*/  USEL UR5, UR46, UR6, !UP2 ;  /* 0x000000062e057287 */ /* 0x000fe4000d000000 */
[----:B------:R-:W-:-:S04]  /*1ba0*/  USEL UR4, UR45, UR4, !UP1 ;  /* 0x000000042d047287 */ /* 0x000fc8000c800000 */
[----:B------:R-:W-:Y:S02]  /*1bb0*/  UIADD3 UR6, UPT, UPT, -UR4, UR5, URZ ;  /* 0x0000000504067290 */ /* 0x000fe4000fffe1ff */
[----:B------:R-:W-:Y:S02]  /*1bc0*/  UIADD3 UR4, UPT, UPT, UR4, -UR5, URZ ;  /* 0x8000000504047290 */ /* 0x000fe4000fffe0ff */
[----:B------:R-:W-:Y:S02]  /*1bd0*/  UIMAD UR45, UR6, UR10, UR45 ;  /* 0x0000000a062d72a4 */ /* 0x000fe4000f8e022d */
[----:B------:R-:W-:-:S12]  /*1be0*/  UIMAD UR46, UR4, UR12, UR46 ;  /* 0x0000000c042e72a4 */ /* 0x000fd8000f8e022e */
.L_x_20:
[----:B------:R-:W-:Y:S05]  /*1bf0*/  BRA.U !UP5, `(.L_x_21) ;  /* 0x000000010d0c7547 */ /* 0x000fea000b800000 */
[----:B------:R-:W-:Y:S01]  /*1c00*/  UCGABAR_WAIT ;  /* 0x0000000000007dc7 */ /* 0x000fe20008000000 */
[----:B------:R-:W-:Y:S01]  /*1c10*/  CCTL.IVALL ;  /* 0x00000000ff00798f */ /* 0x000fe20002000000 */
[----:B------:R-:W-:Y:S05]  /*1c20*/  BRA `(.L_x_22) ;  /* 0x0000000000047947 */ /* 0x000fea0003800000 */
.L_x_21:
[----:B------:R-:W-:Y:S06]  /*1c30*/  BAR.SYNC.DEFER_BLOCKING 0x0 ;  /* 0x0000000000007b1d */ /* 0x000fec0000010000 */
.L_x_22:
[----:B------:R-:W-:Y:S05]  /*1c40*/  BRA.U UP0, `(.L_x_23) ;  /* 0x0000002900147547 */ /* 0x000fea000b800000 */
[----:B------:R-:W1:Y:S01]  /*1c50*/  LDCU UR6, c[0x0][0x38c] ;  /* 0x00007180ff0677ac */ /* 0x000e620008000800 */
[----:B------:R-:W2:Y:S01]  /*1c60*/  S2UR UR8, SR_CgaCtaId ;  /* 0x00000000000879c3 */ /* 0x000ea20000008800 */
[----:B------:R-:W-:Y:S01]  /*1c70*/  PLOP3.LUT P1, PT, PT, PT, UP3, 0x80, 0x8 ;  /* 0x000000000008781c */ /* 0x000fe20003f2f038 */
[----:B------:R-:W-:Y:S01]  /*1c80*/  IMAD.MOV.U32 R12, RZ, RZ, 0x1 ;  /* 0x00000001ff0c7424 */ /* 0x000fe200078e00ff */
[----:B------:R-:W-:Y:S01]  /*1c90*/  USHF.L.U32 UR47, UR19, 0x7, URZ ;  /* 0x00000007132f7899 */ /* 0x000fe200080006ff */
[----:B------:R-:W-:Y:S01]  /*1ca0*/  ISETP.NE.AND P2, PT, R0, RZ, P3 ;  /* 0x000000ff0000720c */ /* 0x000fe20001f45270 */
[----:B------:R-:W-:Y:S01]  /*1cb0*/  UMOV UR7, 0x400 ;  /* 0x0000040000077882 */ /* 0x000fe20000000000 */
[----:B------:R-:W-:Y:S01]  /*1cc0*/  UISETP.NE.AND UP1, UPT, UR13, URZ, UPT ;  /* 0x000000ff0d00728c */ /* 0x000fe2000bf25270 */
[----:B------:R-:W-:Y:S01]  /*1cd0*/  PLOP3.LUT P1, PT, P1, PT, PT, 0x8, 0x80 ;  /* 0x000000000080781c */ /* 0x000fe20000f2e170 */
[----:B------:R-:W-:Y:S01]  /*1ce0*/  USHF.L.U32 UR44, UR19, 0x5, URZ ;  /* 0x00000005132c7899 */ /* 0x000fe200080006ff */
[----:B------:R-:W-:Y:S01]  /*1cf0*/  CS2R R10, SRZ ;  /* 0x00000000000a7805 */ /* 0x000fe2000001ff00 */
[----:B------:R-:W-:Y:S01]  /*1d00*/  ULOP3.LUT UR47, UR47, 0x80, URZ, 0xc0, !UPT ;  /* 0x000000802f2f7892 */ /* 0x000fe2000f8ec0ff */
[----:B------:R-:W-:Y:S01]  /*1d10*/  IMAD.MOV.U32 R9, RZ, RZ, RZ ;  /* 0x000000ffff097224 */ /* 0x000fe200078e00ff */
[----:B------:R-:W3:Y:S01]  /*1d20*/  LDCU UR39, c[0x0][0x370] ;  /* 0x00006e00ff2777ac */ /* 0x000ee20008000800 */
[----:B------:R-:W-:Y:S01]  /*1d30*/  IMAD.MOV.U32 R8, RZ, RZ, 0x1 ;  /* 0x00000001ff087424 */ /* 0x000fe200078e00ff */
[----:B------:R-:W4:Y:S01]  /*1d40*/  LDCU.64 UR26, c[0x0][0x348] ;  /* 0x00006900ff1a77ac */ /* 0x000f220008000a00 */
[----:B-1----:R-:W-:-:S02]  /*1d50*/  UIADD3 UR5, UPT, UPT, UR6, 0x1f, URZ ;  /* 0x0000001f06057890 */ /* 0x002fc4000fffe0ff */
[----:B------:R-:W-:Y:S02]  /*1d60*/  UIADD3 UR49, UPT, UPT, UR6, 0x3e, URZ ;  /* 0x0000003e06317890 */ /* 0x000fe4000fffe0ff */
[----:B------:R-:W-:Y:S02]  /*1d70*/  USHF.R.S32.HI UR4, URZ, 0x1f, UR5 ;  /* 0x0000001fff047899 */ /* 0x000fe40008011405 */
[----:B--2---:R-:W-:Y:S02]  /*1d80*/  ULEA UR13, UR8, UR7, 0x18 ;  /* 0x00000007080d7291 */ /* 0x004fe4000f8ec0ff */
[----:B------:R-:W-:Y:S02]  /*1d90*/  ULEA.HI UR4, UR4, UR5, URZ, 0x5 ;  /* 0x0000000504047291 */ /* 0x000fe4000f8f28ff */
[----:B------:R-:W-:Y:S02]  /*1da0*/  UIADD3 UR5, UPT, UPT, UR6, -0x1, URZ ;  /* 0xffffffff06057890 */ /* 0x000fe4000fffe0ff */
[----:B------:R-:W-:-:S02]  /*1db0*/  USHF.R.S32.HI UR42, URZ, 0x5, UR4 ;  /* 0x00000005ff2a7899 */ /* 0x000fc40008011404 */
[----:B------:R-:W-:Y:S02]  /*1dc0*/  UISETP.GE.U32.AND UP2, UPT, UR5, -0x3f, UPT ;  /* 0xffffffc10500788c */ /* 0x000fe4000bf46070 */
[----:B------:R-:W-:Y:S01]  /*1dd0*/  UISETP.LT.U32.AND UP0, UPT, UR42, 0x29, UPT ;  /* 0x000000292a00788c */ /* 0x000fe2000bf01070 */
[----:B------:R-:W1:Y:S03]  /*1de0*/  LDCU UR38, c[0x0][0x374] ;  /* 0x00006e80ff2677ac */ /* 0x000e660008000800 */
[----:B------:R-:W-:Y:S02]  /*1df0*/  USEL UR41, UR42, 0x29, UP0 ;  /* 0x000000292a297887 */ /* 0x000fe40008000000 */
[----:B------:R-:W-:Y:S02]  /*1e00*/  ULOP3.LUT UR44, UR44, 0x20, URZ, 0xc0, !UPT ;  /* 0x000000202c2c7892 */ /* 0x000fe4000f8ec0ff */
[----:B------:R-:W-:-:S02]  /*1e10*/  UIADD3 UR4, UPT, UPT, UR41, -0x1, URZ ;  /* 0xffffffff29047890 */ /* 0x000fc4000fffe0ff */
[----:B------:R-:W-:Y:S02]  /*1e20*/  @UP2 UIADD3 UR4, UPT, UPT, UR41, URZ, URZ ;  /* 0x000000ff29042290 */ /* 0x000fe4000fffe0ff */
[----:B------:R-:W-:Y:S02]  /*1e30*/  USEL UR21, UR34, 0x2, UP1 ;  /* 0x0000000222157887 */ /* 0x000fe40008800000 */
[----:B------:R-:W-:Y:S02]  /*1e40*/  UIADD3 UR30, UPT, UPT, UR13, 0x4600, UR28 ;  /* 0x000046000d1e7890 */ /* 0x000fe4000fffe01c */
[----:B------:R-:W-:Y:S02]  /*1e50*/  ULEA.HI UR47, UR28, UR47, URZ, 0x1b ;  /* 0x0000002f1c2f7291 */ /* 0x000fe4000f8fd8ff */
[----:B------:R-:W-:Y:S02]  /*1e60*/  UIADD3 UR48, UPT, UPT, UR42, -UR41, URZ ;  /* 0x800000292a307290 */ /* 0x000fe4000fffe0ff */
[----:B------:R-:W-:-:S02]  /*1e70*/  UIADD3 UR29, UPT, UPT, UR4, 0x1, URZ ;  /* 0x00000001041d7890 */ /* 0x000fc4000fffe0ff */
[----:B------:R-:W-:Y:S01]  /*1e80*/  UIADD3 UR43, UPT, UPT, -UR4, URZ, URZ ;  /* 0x000000ff042b7290 */ /* 0x000fe2000fffe1ff */
[----:B-1-34-:R-:W-:-:S11]  /*1e90*/  UMOV UR6, URZ ;  /* 0x000000ff00067c82 */ /* 0x01afd60008000000 */
.L_x_43:
[----:B------:R-:W1:Y:S02]  /*1ea0*/  S2UR UR4, SR_CgaCtaId ;  /* 0x00000000000479c3 */ /* 0x000e640000008800 */
[----:B-1----:R-:W-:-:S09]  /*1eb0*/  UISETP.NE.AND UP0, UPT, UR4, URZ, UPT ;  /* 0x000000ff0400728c */ /* 0x002fd2000bf05270 */
[----:B------:R-:W-:Y:S05]  /*1ec0*/  BRA.U UP0, `(.L_x_24) ;  /* 0x0000000100287547 */ /* 0x000fea000b800000 */
[----:B------:R-:W-:Y:S02]  /*1ed0*/  LEA R0, R9, UR13, 0x3 ;  /* 0x0000000d09007c11 */ /* 0x000fe4000f8e18ff */
[----:B------:R-:W-:-:S04]  /*1ee0*/  SHF.L.U32 R2, R8, 0x1f, RZ ;  /* 0x0000001f08027819 */ /* 0x000fc800000006ff */
[----:B------:R-:W1:Y:S02]  /*1ef0*/  SYNCS.PHASECHK.TRANS64.TRYWAIT P0, [R0+URZ+0x320], R2 ;  /* 0x00032002000075a7 */ /* 0x000e6400080011ff */
[----:B-1----:R-:W-:Y:S05]  /*1f00*/  @!P0 BRA `(.L_x_25) ;  /* 0x0000006c00f08947 */ /* 0x002fea0003800000 */
.L_x_151:
[----:B------:R-:W-:Y:S01]  /*1f10*/  VIADD R9, R9, 0x1 ;  /* 0x0000000109097836 */ /* 0x000fe20000000000 */
[----:B------:R1:W-:Y:S04]  /*1f20*/  SYNCS.ARRIVE.TRANS64.A1T0 RZ, [R0+URZ+0x310], RZ ;  /* 0x000310ff00ff79a7 */ /* 0x0003e800081000ff */
[----:B------:R-:W-:-:S04]  /*1f30*/  ISETP.NE.AND P0, PT, R9, 0x2, PT ;  /* 0x000000020900780c */ /* 0x000fc80003f05270 */
[----:B------:R-:W-:Y:S02]  /*1f40*/  SEL R9, R9, RZ, P0 ;  /* 0x000000ff09097207 */ /* 0x000fe40000000000 */
[----:B-1----:R-:W-:-:S04]  /*1f50*/  SEL R0, RZ, 0x1, P0 ;  /* 0x00000001ff007807 */ /* 0x002fc80000000000 */
[----:B------:R-:W-:-:S07]  /*1f60*/  LOP3.LUT R8, R8, R0, RZ, 0x3c, !PT ;  /* 0x0000000008087212 */ /* 0x000fce00078e3cff */
.L_x_24:
[----:B------:R-:W-:Y:S01]  /*1f70*/  ULEA UR4, UR6, UR13, 0x3 ;  /* 0x0000000d06047291 */ /* 0x000fe2000f8e18ff */
[----:B------:R-:W-:Y:S01]  /*1f80*/  SHF.L.U32 R0, R12, 0x1f, RZ ;  /* 0x0000001f0c007819 */ /* 0x000fe200000006ff */
[----:B------:R-:W-:Y:S02]  /*1f90*/  UISETP.GE.U32.AND UP0, UPT, UR49, 0x3f, UPT ;  /* 0x0000003f3100788c */ /* 0x000fe4000bf06070 */
[----:B------:R-:W-:Y:S01]  /*1fa0*/  ULEA UR11, UR45, UR44, 0x6 ;  /* 0x0000002c2d0b7291 */ /* 0x000fe2000f8e30ff */
[----:B------:R-:W-:-:S04]  /*1fb0*/  UMOV UR7, URZ ;  /* 0x000000ff00077c82 */ /* 0x000fc80008000000 */
[----:B------:R1:W2:Y:S01]  /*1fc0*/  SYNCS.PHASECHK.TRANS64.TRYWAIT P0, [UR4+0x148], R0 ;  /* 0x00014800ff0075a7 */ /* 0x0002a20008001104 */
[----:B------:R-:W-:-:S04]  /*1fd0*/  ULEA.HI UR4, UR46, UR46, URZ, 0x1 ;  /* 0x0000002e2e047291 */ /* 0x000fc8000f8f08ff */
[----:B------:R-:W-:-:S04]  /*1fe0*/  USHF.L.U32 UR4, UR4, 0x7, URZ ;  /* 0x0000000704047899 */ /* 0x000fc800080006ff */
[----:B------:R-:W-:-:S04]  /*1ff0*/  ULOP3.LUT UR35, UR4, 0xffffff00, URZ, 0xc0, !UPT ;  /* 0xffffff0004237892 */ /* 0x000fc8000f8ec0ff */
[----:B------:R-:W-:Y:S01]  /*2000*/  UIADD3 UR35, UPT, UPT, UR47, UR35, URZ ;  /* 0x000000232f237290 */ /* 0x000fe2000fffe0ff */
[----:B------:R-:W-:Y:S11]  /*2010*/  BRA.U !UP0, `(.L_x_26) ;  /* 0x0000000108c47547 */ /* 0x000ff6000b800000 */
[----:B------:R-:W-:Y:S01]  /*2020*/  UMOV UR16, UR43 ;  /* 0x0000002b00107c82 */ /* 0x000fe20008000000 */
[----:B------:R-:W-:Y:S01]  /*2030*/  UMOV UR4, UR6 ;  /* 0x0000000600047c82 */ /* 0x000fe20008000000 */
[----:B------:R-:W-:-:S05]  /*2040*/  UMOV UR34, URZ ;  /* 0x000000ff00227c82 */ /* 0x000fca0008000000 */
.L_x_32:
[----:B------:R-:W-:Y:S01]  /*2050*/  ULEA UR33, UR4, UR13, 0x3 ;  /* 0x0000000d04217291 */ /* 0x000fe2000f8e18ff */
[----:B------:R-:W-:Y:S01]  /*2060*/  @P3 MOV R2, 0x2800 ;  /* 0x0000280000023802 */ /* 0x000fe20000000f00 */
[----:B--234-:R-:W-:Y:S10]  /*2070*/  @P0 BRA `(.L_x_27) ;  /* 0x00000000000c0947 */ /* 0x01cff40003800000 */
[----:B------:R-:W-:-:S04]  /*2080*/  SHF.L.U32 R3, R12, 0x1f, RZ ;  /* 0x0000001f0c037819 */ /* 0x000fc800000006ff */
[----:B------:R-:W2:Y:S02]  /*2090*/  SYNCS.PHASECHK.TRANS64.TRYWAIT P0, [UR33+0x148], R3 ;  /* 0x00014803ff0075a7 */ /* 0x000ea40008001121 */
[----:B--2---:R-:W-:Y:S05]  /*20a0*/  @!P0 BRA `(.L_x_28) ;  /* 0x0000006c009c8947 */ /* 0x004fea0003800000 */
.L_x_27:
[----:B------:R2:W-:Y:S01]  /*20b0*/  @P3 SYNCS.ARRIVE.TRANS64 RZ, [UR33], R2 ;  /* 0x00000002ffff39a7 */ /* 0x0005e20008000021 */
[----:B------:R-:W-:Y:S02]  /*20c0*/  ULOP3.LUT UR5, UR21, 0x2, URZ, 0xfc, !UPT ;  /* 0x0000000215057892 */ /* 0x000fe4000f8efcff */
[----:B------:R-:W-:Y:S02]  /*20d0*/  UIADD3 UR16, UPT, UPT, UR16, 0x1, URZ ;  /* 0x0000000110107890 */ /* 0x000fe4000fffe0ff */
[----:B------:R-:W-:Y:S02]  /*20e0*/  UISETP.NE.AND UP0, UPT, UR5, 0x2, UPT ;  /* 0x000000020500788c */ /* 0x000fe4000bf05270 */
[----:B------:R-:W-:-:S07]  /*20f0*/  UISETP.NE.AND UP2, UPT, UR16, 0x1, UPT ;  /* 0x000000011000788c */ /* 0x000fce000bf45270 */
[----:B------:R-:W-:Y:S05]  /*2100*/  BRA.U UP0, `(.L_x_29) ;  /* 0x0000000100047547 */ /* 0x000fea000b800000 */
[----:B------:R-:W-:Y:S05]  /*2110*/  BPT.TRAP 0x1 ;  /* 0x000000040000795c */ /* 0x000fea0000300000 */
.L_x_29:
[----:B------:R-:W-:Y:S04]  /*2120*/  BSSY.RECONVERGENT B0, `(.L_x_30) ;  /* 0x0000003000007945 */ /* 0x000fe80003800200 */
[----:B------:R-:W-:Y:S05]  /*2130*/  @!P2 BRA `(.L_x_31) ;  /* 0x000000000004a947 */ /* 0x000fea0003800000 */
[----:B------:R-:W-:Y:S05]  /*2140*/  BPT.TRAP 0x1 ;  /* 0x000000040000795c */ /* 0x000fea0000300000 */
.L_x_31:
[----:B------:R-:W-:Y:S05]  /*2150*/  BSYNC.RECONVERGENT B0 ;  /* 0x0000000000007941 */ /* 0x000fea0003800200 */
.L_x_30:
[----:B------:R-:W-:Y:S02]  /*2160*/  UIADD3 UR5, UPT, UPT, UR4, 0x1, URZ ;  /* 0x0000000104057890 */ /* 0x000fe4000fffe0ff */
[----:B------:R-:W-:Y:S02]  /*2170*/  ULEA UR32, UR4, UR28, 0xc ;  /* 0x0000001c04207291 */ /* 0x000fe4000f8e60ff */
[----:B------:R-:W-:Y:S02]  /*2180*/  UISETP.NE.AND UP0, UPT, UR5, 0x29, UPT ;  /* 0x000000290500788c */ /* 0x000fe4000bf05270 */
[----:B------:R-:W-:Y:S02]  /*2190*/  UIADD3 UR14, UP1, UPT, UR26, 0x80, URZ ;  /* 0x000000801a0e7890 */ /* 0x000fe4000ff3e0ff */
[----:B------:R-:W-:Y:S02]  /*21a0*/  USEL UR7, URZ, 0x1, UP0 ;  /* 0x00000001ff077887 */ /* 0x000fe40008000000 */
[----:B------:R-:W-:-:S02]  /*21b0*/  USEL UR6, UR5, URZ, UP0 ;  /* 0x000000ff05067287 */ /* 0x000fc40008000000 */
[----:B------:R-:W-:Y:S02]  /*21c0*/  ULEA UR8, UR4, UR13, 0xa ;  /* 0x0000000d04087291 */ /* 0x000fe4000f8e50ff */
[----:B------:R-:W-:Y:S01]  /*21d0*/  ULEA UR5, UR6, UR13, 0x3 ;  /* 0x0000000d06057291 */ /* 0x000fe2000f8e18ff */
[----:B------:R-:W-:Y:S01]  /*21e0*/  LOP3.LUT R12, R12, UR7, RZ, 0x3c, !PT ;  /* 0x000000070c0c7c12 */ /* 0x000fe2000f8e3cff */
[----:B------:R-:W-:Y:S02]  /*21f0*/  UIADD3 UR4, UP0, UPT, UR26, 0x180, URZ ;  /* 0x000001801a047890 */ /* 0x000fe4000ff1e0ff */
[----:B------:R-:W-:Y:S01]  /*2200*/  ULOP3.LUT UR33, UR33, 0xfefffff8, URZ, 0xc0, !UPT ;  /* 0xfefffff821217892 */ /* 0x000fe2000f8ec0ff */
[----:B-1----:R-:W-:Y:S01]  /*2210*/  SHF.L.U32 R0, R12, 0x1f, RZ ;  /* 0x0000001f0c007819 */ /* 0x002fe200000006ff */
[----:B------:R-:W-:Y:S02]  /*2220*/  UIADD3.X UR15, UPT, UPT, URZ, UR27, URZ, UP1, !UPT ;  /* 0x0000001bff0f7290 */ /* 0x000fe40008ffe4ff */
[----:B------:R-:W-:Y:S01]  /*2230*/  UIADD3 UR32, UPT, UPT, UR13, 0x4600, UR32 ;  /* 0x000046000d207890 */ /* 0x000fe2000fffe020 */
[----:B------:R3:W4:Y:S01]  /*2240*/  SYNCS.PHASECHK.TRANS64.TRYWAIT P0, [UR5+0x148], R0 ;  /* 0x00014800ff0075a7 */ /* 0x0007220008001105 */
[----:B------:R-:W-:-:S02]  /*2250*/  UPRMT UR7, URZ, 0x5410, UR24 ;  /* 0x00005410ff077896 */ /* 0x000fc40008000018 */
[----:B------:R-:W-:Y:S02]  /*2260*/  UIADD3 UR8, UPT, UPT, UR8, 0x2d600, URZ ;  /* 0x0002d60008087890 */ /* 0x000fe4000fffe0ff */
[----:B------:R-:W-:Y:S01]  /*2270*/  UIADD3.X UR5, UPT, UPT, URZ, UR27, URZ, UP0, !UPT ;  /* 0x0000001bff057290 */ /* 0x000fe200087fe4ff */
[----:B------:R-:W-:Y:S01]  /*2280*/  UMOV UR18, 0x0 ;  /* 0x0000000000127882 */ /* 0x000fe20000000000 */
[----:B------:R-:W-:Y:S01]  /*2290*/  UMOV UR19, 0x10000000 ;  /* 0x1000000000137882 */ /* 0x000fe20000000000 */
[----:B------:R-:W-:Y:S01]  /*22a0*/  UMOV UR10, UR34 ;  /* 0x00000022000a7c82 */ /* 0x000fe20008000000 */
[----:B------:R-:W-:Y:S01]  /*22b0*/  UMOV UR12, UR36 ;  /* 0x00000024000c7c82 */ /* 0x000fe20008000000 */
[----:B------:R-:W-:Y:S01]  /*22c0*/  UMOV UR9, UR33 ;  /* 0x0000002100097c82 */ /* 0x000fe20008000000 */
[----:B------:R1:W-:Y:S03]  /*22d0*/  UTMALDG.3D.MULTICAST.2CTA [UR32], [UR14], UR7, desc[UR18] ;  /* 0x000012200e0073b4 */ /* 0x0003e60008211807 */
[----:B------:R2:W-:Y:S01]  /*22e0*/  UTMALDG.3D.2CTA [UR8], [UR4], desc[UR18] ;  /* 0x00001208040075b4 */ /* 0x0005e20008211000 */
[----:B-1----:R-:W-:Y:S01]  /*22f0*/  UIADD3 UR34, UPT, UPT, UR34, 0x20, URZ ;  /* 0x0000002022227890 */ /* 0x002fe2000fffe0ff */
[----:B------:R-:W-:Y:S01]  /*2300*/  UMOV UR7, UR29 ;  /* 0x0000001d00077c82 */ /* 0x000fe20008000000 */
[----:B--2---:R-:W-:Y:S01]  /*2310*/  UMOV UR4, UR6 ;  /* 0x0000000600047c82 */ /* 0x004fe20008000000 */
[----:B------:R-:W-:Y:S09]  /*2320*/  BRA.U UP2, `(.L_x_32) ;  /* 0xfffffffd02487547 */ /* 0x000ff2000b83ffff */
.L_x_26:
[----:B------:R-:W-:Y:S01]  /*2330*/  ULEA UR4, UR6, UR13, 0x3 ;  /* 0x0000000d06047291 */ /* 0x000fe2000f8e18ff */
[----:B-1-3--:R-:W-:Y:S01]  /*2340*/  SHF.L.U32 R0, R12, 0x1f, RZ ;  /* 0x0000001f0c007819 */ /* 0x00afe200000006ff */
[----:B------:R-:W-:Y:S01]  /*2350*/  @!P1 SYNCS.ARRIVE.TRANS64.A1T0 RZ, [UR13+0x2a8], RZ ;  /* 0x0002a8ffffff99a7 */ /* 0x000fe2000810000d */
[----:B------:R-:W-:-:S06]  /*2360*/  UISETP.GT.AND UP0, UPT, UR42, UR41, UPT ;  /* 0x000000292a00728c */ /* 0x000fcc000bf04270 */
[----:B--2-4-:R1:W2:Y:S03]  /*2370*/  SYNCS.PHASECHK.TRANS64.TRYWAIT P0, [UR4+0x148], R0 ;  /* 0x00014800ff0075a7 */ /* 0x0142a60008001104 */
[----:B------:R-:W-:Y:S05]  /*2380*/  BRA.U !UP0, `(.L_x_33) ;  /* 0x0000000108c07547 */ /* 0x000fea000b800000 */
[----:B------:R-:W-:Y:S01]  /*2390*/  UIADD3 UR25, UPT, UPT, UR48, UR7, URZ ;  /* 0x0000000730197290 */ /* 0x000fe2000fffe0ff */
[----:B------:R-:W-:-:S11]  /*23a0*/  UMOV UR4, UR6 ;  /* 0x0000000600047c82 */ /* 0x000fd60008000000 */
.L_x_39:
[----:B------:R-:W-:Y:S01]  /*23b0*/  ULEA UR17, UR4, UR13, 0x3 ;  /* 0x0000000d04117291 */ /* 0x000fe2000f8e18ff */
[----:B--2---:R-:W-:Y:S01]  /*23c0*/  @P3 MOV R2, 0x2800 ;  /* 0x0000280000023802 */ /* 0x004fe20000000f00 */
[----:B--2-4-:R-:W-:Y:S10]  /*23d0*/  @P0 BRA `(.L_x_34) ;  /* 0x00000000000c0947 */ /* 0x014ff40003800000 */
[----:B------:R-:W-:-:S04]  /*23e0*/  SHF.L.U32 R3, R12, 0x1f, RZ ;  /* 0x0000001f0c037819 */ /* 0x000fc800000006ff */
[----:B------:R-:W2:Y:S02]  /*23f0*/  SYNCS.PHASECHK.TRANS64.TRYWAIT P0, [UR17+0x148], R3 ;  /* 0x00014803ff0075a7 */ /* 0x000ea40008001111 */
[----:B--2---:R-:W-:Y:S05]  /*2400*/  @!P0 BRA `(.L_x_35) ;  /* 0x0000006800dc8947 */ /* 0x004fea0003800000 */
.L_x_34:
[----:B------:R2:W-:Y:S01]  /*2410*/  @P3 SYNCS.ARRIVE.TRANS64 RZ, [UR17], R2 ;  /* 0x00000002ffff39a7 */ /* 0x0005e20008000011 */
[----:B------:R-:W-:-:S04]  /*2420*/  ULOP3.LUT UR5, UR21, 0x2, URZ, 0xfc, !UPT ;  /* 0x0000000215057892 */ /* 0x000fc8000f8efcff */
[----:B------:R-:W-:-:S09]  /*2430*/  UISETP.NE.AND UP0, UPT, UR5, 0x2, UPT ;  /* 0x000000020500788c */ /* 0x000fd2000bf05270 */
[----:B------:R-:W-:Y:S05]  /*2440*/  BRA.U UP0, `(.L_x_36) ;  /* 0x0000000100047547 */ /* 0x000fea000b800000 */
[----:B------:R-:W-:Y:S05]  /*2450*/  BPT.TRAP 0x1 ;  /* 0x000000040000795c */ /* 0x000fea0000300000 */
.L_x_36:
[----:B------:R-:W-:Y:S04]  /*2460*/  BSSY.RECONVERGENT B0, `(.L_x_37) ;  /* 0x0000003000007945 */ /* 0x000fe80003800200 */
[----:B------:R-:W-:Y:S05]  /*2470*/  @!P2 BRA `(.L_x_38) ;  /* 0x000000000004a947 */ /* 0x000fea0003800000 */
[----:B------:R-:W-:Y:S05]  /*2480*/  BPT.TRAP 0x1 ;  /* 0x000000040000795c */ /* 0x000fea0000300000 */
.L_x_38:
[----:B------:R-:W-:Y:S05]  /*2490*/  BSYNC.RECONVERGENT B0 ;  /* 0x0000000000007941 */ /* 0x000fea0003800200 */
.L_x_37:
[----:B------:R-:W-:Y:S02]  /*24a0*/  UIADD3 UR5, UPT, UPT, UR4, 0x1, URZ ;  /* 0x0000000104057890 */ /* 0x000fe4000fffe0ff */
[----:B------:R-:W-:Y:S02]  /*24b0*/  UIADD3 UR14, UP1, UPT, UR26, 0x80, URZ ;  /* 0x000000801a0e7890 */ /* 0x000fe4000ff3e0ff */
[----:B------:R-:W-:Y:S02]  /*24c0*/  UISETP.NE.AND UP0, UPT, UR5, 0x29, UPT ;  /* 0x000000290500788c */ /* 0x000fe4000bf05270 */
[----:B------:R-:W-:Y:S02]  /*24d0*/  ULEA UR16, UR4, UR30, 0xc ;  /* 0x0000001e04107291 */ /* 0x000fe4000f8e60ff */
[----:B------:R-:W-:Y:S02]  /*24e0*/  USEL UR8, URZ, 0x1, UP0 ;  /* 0x00000001ff087887 */ /* 0x000fe40008000000 */
[----:B------:R-:W-:-:S02]  /*24f0*/  USEL UR6, UR5, URZ, UP0 ;  /* 0x000000ff05067287 */ /* 0x000fc40008000000 */
[----:B------:R-:W-:Y:S02]  /*2500*/  UIADD3 UR22, UP0, UPT, UR26, 0x180, URZ ;  /* 0x000001801a167890 */ /* 0x000fe4000ff1e0ff */
[----:B------:R-:W-:Y:S01]  /*2510*/  LOP3.LUT R12, R12, UR8, RZ, 0x3c, !PT ;  /* 0x000000080c0c7c12 */ /* 0x000fe2000f8e3cff */
[----:B------:R-:W-:Y:S02]  /*2520*/  ULEA UR8, UR4, UR13, 0xa ;  /* 0x0000000d04087291 */ /* 0x000fe4000f8e50ff */
[----:B------:R-:W-:Y:S01]  /*2530*/  ULEA UR5, UR6, UR13, 0x3 ;  /* 0x0000000d06057291 */ /* 0x000fe2000f8e18ff */
[----:B-1----:R-:W-:Y:S01]  /*2540*/  SHF.L.U32 R0, R12, 0x1f, RZ ;  /* 0x0000001f0c007819 */ /* 0x002fe200000006ff */
[----:B------:R-:W-:Y:S02]  /*2550*/  USHF.L.U32 UR18, UR7, 0x5, URZ ;  /* 0x0000000507127899 */ /* 0x000fe400080006ff */
[----:B------:R-:W-:Y:S02]  /*2560*/  ULOP3.LUT UR17, UR17, 0xfefffff8, URZ, 0xc0, !UPT ;  /* 0xfefffff811117892 */ /* 0x000fe4000f8ec0ff */
[----:B------:R-:W-:-:S02]  /*2570*/  UIADD3.X UR15, UPT, UPT, URZ, UR27, URZ, UP1, !UPT ;  /* 0x0000001bff0f7290 */ /* 0x000fc40008ffe4ff */
[----:B------:R-:W-:Y:S01]  /*2580*/  UPRMT UR4, URZ, 0x5410, UR24 ;  /* 0x00005410ff047896 */ /* 0x000fe20008000018 */
[----:B------:R3:W4:Y:S01]  /*2590*/  SYNCS.PHASECHK.TRANS64.TRYWAIT P0, [UR5+0x148], R0 ;  /* 0x00014800ff0075a7 */ /* 0x0007220008001105 */
[----:B------:R-:W-:Y:S02]  /*25a0*/  UIADD3 UR8, UPT, UPT, UR8, 0x2d600, URZ ;  /* 0x0002d60008087890 */ /* 0x000fe4000fffe0ff */
[----:B------:R-:W-:Y:S01]  /*25b0*/  UIADD3.X UR23, UPT, UPT, URZ, UR27, URZ, UP0, !UPT ;  /* 0x0000001bff177290 */ /* 0x000fe200087fe4ff */
[----:B------:R-:W-:Y:S01]  /*25c0*/  UMOV UR32, 0x0 ;  /* 0x0000000000207882 */ /* 0x000fe20000000000 */
[----:B------:R-:W-:Y:S01]  /*25d0*/  UMOV UR33, 0x10000000 ;  /* 0x1000000000217882 */ /* 0x000fe20000000000 */
[----:B------:R-:W-:Y:S01]  /*25e0*/  UMOV UR19, UR35 ;  /* 0x0000002300137c82 */ /* 0x000fe20008000000 */
[----:B------:R-:W-:Y:S01]  /*25f0*/  UMOV UR20, UR36 ;  /* 0x0000002400147c82 */ /* 0x000fe20008000000 */
[----:B------:R-:W-:Y:S01]  /*2600*/  UMOV UR12, UR36 ;  /* 0x00000024000c7c82 */ /* 0x000fe20008000000 */
[----:B------:R-:W-:Y:S01]  /*2610*/  UMOV UR9, UR17 ;  /* 0x0000001100097c82 */ /* 0x000fe20008000000 */
[----:B------:R-:W-:Y:S01]  /*2620*/  UMOV UR10, UR18 ;  /* 0x00000012000a7c82 */ /* 0x000fe20008000000 */
[----:B------:R1:W-:Y:S01]  /*2630*/  UTMALDG.3D.MULTICAST.2CTA [UR16], [UR14], UR4, desc[UR32] ;  /* 0x000020100e0073b4 */ /* 0x0003e20008211804 */
[----:B------:R-:W-:-:S04]  /*2640*/  UIADD3 UR7, UPT, UPT, UR7, 0x1, URZ ;  /* 0x0000000107077890 */ /* 0x000fc8000fffe0ff */
[----:B------:R-:W-:Y:S01]  /*2650*/  UISETP.NE.AND UP0, UPT, UR7, UR25, UPT ;  /* 0x000000190700728c */ /* 0x000fe2000bf05270 */
[----:B------:R3:W-:Y:S01]  /*2660*/  UTMALDG.3D.2CTA [UR8], [UR22], desc[UR32] ;  /* 0x00002008160075b4 */ /* 0x0007e20008211000 */
[----:B-1----:R-:W-:-:S07]  /*2670*/  UMOV UR4, UR6 ;  /* 0x0000000600047c82 */ /* 0x002fce0008000000 */
[----:B---3--:R-:W-:Y:S05]  /*2680*/  BRA.U UP0, `(.L_x_39) ;  /* 0xfffffffd00487547 */ /* 0x008fea000b83ffff */
.L_x_33:
[C---:B------:R-:W-:Y:S01]  /*2690*/  LEA R3, R11.reuse, UR13, 0x3 ;  /* 0x0000000d0b037c11 */ /* 0x040fe2000f8e18ff */
[----:B------:R-:W-:Y:S01]  /*26a0*/  NOP ;  /* 0x0000000000007918 */ /* 0x000fe20000000000 */
[----:B-1----:R-:W-:Y:S02]  /*26b0*/  SHF.L.U32 R0, R10, 0x1f, RZ ;  /* 0x0000001f0a007819 */ /* 0x002fe400000006ff */
[----:B------:R-:W-:Y:S02]  /*26c0*/  LEA R4, R11, UR13, 0x4 ;  /* 0x0000000d0b047c11 */ /* 0x000fe4000f8e20ff */
[----:B--2-4-:R-:W1:Y:S02]  /*26d0*/  SYNCS.PHASECHK.TRANS64.TRYWAIT P0, [R3+URZ+0x2b0], R0 ;  /* 0x0002b000030075a7 */ /* 0x014e6400080011ff */
[----:B-1----:R-:W-:Y:S05]  /*26e0*/  @!P0 BRA `(.L_x_40) ;  /* 0x00000068003c8947 */ /* 0x002fea0003800000 */
.L_x_154:
[----:B------:R-:W2:Y:S01]  /*26f0*/  LDS.128 R4, [R4+0x340] ;  /* 0x0003400004047984 */ /* 0x000ea20000000c00 */
[----:B------:R-:W-:Y:S01]  /*2700*/  UISETP.GE.AND UP0, UPT, UR40, 0x1, UPT ;  /* 0x000000012800788c */ /* 0x000fe2000bf06270 */
[----:B------:R-:W-:Y:S01]  /*2710*/  @!PT LDS RZ, [RZ] ;  /* 0x00000000fffff984 */ /* 0x000fe20000000800 */
[----:B------:R-:W-:Y:S01]  /*2720*/  @!PT LDS RZ, [RZ] ;  /* 0x00000000fffff984 */ /* 0x000fe20000000800 */
[----:B------:R-:W-:Y:S01]  /*2730*/  @!PT LDS RZ, [RZ] ;  /* 0x00000000fffff984 */ /* 0x000fe20000000800 */
[----:B------:R-:W-:Y:S01]  /*2740*/  @!PT LDS RZ, [RZ] ;  /* 0x00000000fffff984 */ /* 0x000fe20000000800 */
[----:B------:R3:W-:Y:S06]  /*2750*/  MEMBAR.ALL.CTA ;  /* 0x0000000000007992 */ /* 0x0007ec0000008000 */
[----:B---3--:R-:W3:Y:S01]  /*2760*/  FENCE.VIEW.ASYNC.S ;  /* 0x00000000000073c6 */ /* 0x008ee20000000000 */
[----:B--2---:R-:W-:-:S13]  /*2770*/  LOP3.LUT P0, RZ, R6, 0x1, RZ, 0xc0, !PT ;  /* 0x0000000106ff7812 */ /* 0x004fda000780c0ff */
[----:B---3--:R-:W-:Y:S01]  /*2780*/  VOTEU.ANY UP1, P0 ;  /* 0x0000000000ff7886 */ /* 0x008fe20000020100 */
[----:B------:R-:W-:-:S13]  /*2790*/  PLOP3.LUT P0, PT, PT, PT, UP1, 0x80, 0x8 ;  /* 0x000000000008781c */ /* 0x000fda0003f0f018 */
[----:B-1----:R-:W-:Y:S02]  /*27a0*/  @P0 LOP3.LUT R0, R5, 0xffff, RZ, 0xc0, !PT ;  /* 0x0000ffff05000812 */ /* 0x002fe400078ec0ff */
[----:B------:R-:W-:Y:S02]  /*27b0*/  @P0 MOV R2, R4 ;  /* 0x0000000400020202 */ /* 0x000fe40000000f00 */
[----:B------:R-:W-:Y:S01]  /*27c0*/  @P0 R2UR UR5, R0 ;  /* 0x00000000000502ca */ /* 0x000fe200000e0000 */
[----:B------:R-:W-:Y:S01]  /*27d0*/  VIADD R0, R3, 0x2c0 ;  /* 0x000002c003007836 */ /* 0x000fe20000000000 */
[----:B------:R-:W-:Y:S02]  /*27e0*/  @P0 SHF.R.U32.HI R4, RZ, 0x10, R5 ;  /* 0x00000010ff040819 */ /* 0x000fe40000011605 */
[----:B------:R-:W-:Y:S02]  /*27f0*/  @P0 R2UR UR7, R2 ;  /* 0x00000000020702ca */ /* 0x000fe400000e0000 */
[----:B------:R-:W-:-:S02]  /*2800*/  PRMT R0, RZ, 0x654, R0 ;  /* 0x00000654ff007816 */ /* 0x000fc40000000000 */
[----:B------:R-:W-:Y:S02]  /*2810*/  @P0 R2UR UR4, R4 ;  /* 0x00000000040402ca */ /* 0x000fe400000e0000 */
[----:B------:R1:W-:Y:S03]  /*2820*/  SYNCS.ARRIVE.TRANS64.RED.A1T0 RZ, [R0+URZ], RZ ;  /* 0x000000ff00ff79a7 */ /* 0x0003e600081004ff */
[----:B------:R-:W-:-:S04]  /*2830*/  @UP1 UMOV UR31, UR5 ;  /* 0x00000005001f1c82 */ /* 0x000fc80008000000 */
[----:B------:R-:W-:-:S04]  /*2840*/  @UP1 UMOV UR37, UR7 ;  /* 0x0000000700251c82 */ /* 0x000fc80008000000 */
[----:B------:R-:W-:Y:S01]  /*2850*/  @UP1 UMOV UR36, UR4 ;  /* 0x0000000400241c82 */ /* 0x000fe20008000000 */
[----:B------:R-:W-:Y:S05]  /*2860*/  BRA.U !UP0, `(.L_x_41) ;  /* 0x0000000108d47547 */ /* 0x000fea000b800000 */
[----:B------:R-:W2:Y:S01]  /*2870*/  LDCU.128 UR16, c[0x0][0xb10] ;  /* 0x00016200ff1077ac */ /* 0x000ea20008000c00 */
[----:B------:R-:W3:Y:S01]  /*2880*/  LDCU UR12, c[0x0][0xb20] ;  /* 0x00016400ff0c77ac */ /* 0x000ee20008000800 */
[----:B------:R-:W4:Y:S01]  /*2890*/  LDCU UR20, c[0x0][0xb0c] ;  /* 0x00016180ff1477ac */ /* 0x000f220008000800 */
[----:B------:R-:W1:Y:S01]  /*28a0*/  LDCU.64 UR8, c[0x0][0xb28] ;  /* 0x00016500ff0877ac */ /* 0x000e620008000a00 */
[----:B------:R-:W-:Y:S02]  /*28b0*/  UISETP.NE.AND UP3, UPT, UR40, 0x1, UPT ;  /* 0x000000012800788c */ /* 0x000fe4000bf65270 */
[----:B--2---:R-:W-:Y:S02]  /*28c0*/  UIMAD.WIDE.U32 UR10, UR38, UR19, URZ ;  /* 0x00000013260a72a5 */ /* 0x004fe4000f8e00ff */
[----:B------:R-:W-:Y:S02]  /*28d0*/  UIMAD.WIDE.U32 UR4, UR39, UR16, URZ ;  /* 0x00000010270472a5 */ /* 0x000fe4000f8e00ff */
[----:B------:R-:W-:-:S02]  /*28e0*/  UISETP.NE.AND UP0, UPT, UR18, 0x1, UPT ;  /* 0x000000011200788c */ /* 0x000fc4000bf05270 */
[----:B------:R-:W-:Y:S01]  /*28f0*/  UIMAD.WIDE.U32 UR22, UR31, UR19, URZ ;  /* 0x000000131f1672a5 */ /* 0x000fe2000f8e00ff */
[----:B------:R-:W-:Y:S02]  /*2900*/  UMOV UR10, UR11 ;  /* 0x0000000b000a7c82 */ /* 0x000fe40008000000 */
[----:B------:R-:W-:Y:S01]  /*2910*/  UMOV UR4, UR5 ;  /* 0x0000000500047c82 */ /* 0x000fe20008000000 */
[----:B---3--:R-:W-:Y:S02]  /*2920*/  USHF.R.U32.HI UR10, URZ, UR12, UR10 ;  /* 0x0000000cff0a7299 */ /* 0x008fe4000801160a */
[----:B----4-:R-:W-:Y:S02]  /*2930*/  UISETP.NE.AND UP2, UPT, UR20, 0x1, UPT ;  /* 0x000000011400788c */ /* 0x010fe4000bf45270 */
[----:B------:R-:W-:Y:S02]  /*2940*/  USHF.R.U32.HI UR4, URZ, UR17, UR4 ;  /* 0x00000011ff047299 */ /* 0x000fe40008011604 */
[----:B------:R-:W-:-:S02]  /*2950*/  USEL UR5, UR38, UR10, !UP0 ;  /* 0x0000000a26057287 */ /* 0x000fc4000c000000 */
[----:B------:R-:W-:Y:S02]  /*2960*/  USEL UR7, UR39, UR4, !UP2 ;  /* 0x0000000427077287 */ /* 0x000fe4000d000000 */
[----:B-1----:R-:W-:Y:S01]  /*2970*/  UIMAD.WIDE.U32 UR10, UR5, UR8, URZ ;  /* 0x00000008050a72a5 */ /* 0x002fe2000f8e00ff */
[----:B------:R-:W-:Y:S01]  /*2980*/  UMOV UR4, UR23 ;  /* 0x0000001700047c82 */ /* 0x000fe20008000000 */
[----:B------:R-:W-:Y:S02]  /*2990*/  UIMAD.WIDE.U32 UR14, UR37, UR16, URZ ;  /* 0x00000010250e72a5 */ /* 0x000fe4000f8e00ff */
[----:B------:R-:W-:-:S03]  /*29a0*/  UIMAD.WIDE.U32 UR22, UR7, UR8, URZ ;  /* 0x00000008071672a5 */ /* 0x000fc6000f8e00ff */
[----:B------:R-:W-:Y:S01]  /*29b0*/  UMOV UR10, UR11 ;  /* 0x0000000b000a7c82 */ /* 0x000fe20008000000 */
[----:B------:R-:W-:Y:S02]  /*29c0*/  USHF.R.U32.HI UR4, URZ, UR12, UR4 ;  /* 0x0000000cff047299 */ /* 0x000fe40008011604 */
[----:B------:R-:W-:Y:S01]  /*29d0*/  @UP3 USHF.R.U32.HI UR5, URZ, UR9, UR10 ;  /* 0x00000009ff053299 */ /* 0x000fe2000801160a */
[----:B------:R-:W-:Y:S01]  /*29e0*/  UMOV UR14, UR15 ;  /* 0x0000000f000e7c82 */ /* 0x000fe20008000000 */
[----:B------:R-:W-:Y:S01]  /*29f0*/  UMOV UR22, UR23 ;  /* 0x0000001700167c82 */ /* 0x000fe20008000000 */
[----:B------:R-:W-:Y:S02]  /*2a00*/  USHF.R.U32.HI UR17, URZ, UR17, UR14 ;  /* 0x00000011ff117299 */ /* 0x000fe4000801160e */
[----:B------:R-:W-:Y:S02]  /*2a10*/  USEL UR4, UR31, UR4, !UP0 ;  /* 0x000000041f047287 */ /* 0x000fe4000c000000 */
[----:B------:R-:W-:-:S02]  /*2a20*/  @UP3 USHF.R.U32.HI UR7, URZ, UR9, UR22 ;  /* 0x00000009ff073299 */ /* 0x000fc40008011616 */
[----:B------:R-:W-:Y:S02]  /*2a30*/  UIMAD UR10, UR40, UR5, URZ ;  /* 0x00000005280a72a4 */ /* 0x000fe4000f8e02ff */
[----:B------:R-:W-:Y:S02]  /*2a40*/  USEL UR5, UR37, UR17, !UP2 ;  /* 0x0000001125057287 */ /* 0x000fe4000d000000 */
[----:B------:R-:W-:Y:S02]  /*2a50*/  UIMAD UR12, UR40, UR7, URZ ;  /* 0x00000007280c72a4 */ /* 0x000fe4000f8e02ff */
[----:B------:R-:W-:Y:S02]  /*2a60*/  UISETP.GE.AND UP0, UPT, UR4, UR10, UPT ;  /* 0x0000000a0400728c */ /* 0x000fe4000bf06270 */
[----:B------:R-:W-:Y:S02]  /*2a70*/  UIMAD.WIDE.U32 UR10, UR4, UR8, URZ ;  /* 0x00000008040a72a5 */ /* 0x000fe4000f8e00ff */
[----:B------:R-:W-:-:S02]  /*2a80*/  UISETP.GE.OR UP0, UPT, UR5, UR12, UP0 ;  /* 0x0000000c0500728c */ /* 0x000fc40008706670 */
[----:B------:R-:W-:Y:S02]  /*2a90*/  UIMAD.WIDE.U32 UR14, UR5, UR8, URZ ;  /* 0x00000008050e72a5 */ /* 0x000fe4000f8e00ff */
[----:B------:R-:W-:Y:S01]  /*2aa0*/  UIADD3 UR12, UPT, UPT, -UR5, URZ, URZ ;  /* 0x000000ff050c7290 */ /* 0x000fe2000fffe1ff */
[----:B------:R-:W-:Y:S01]  /*2ab0*/  UMOV UR10, UR11 ;  /* 0x0000000b000a7c82 */ /* 0x000fe20008000000 */
[----:B------:R-:W-:Y:S02]  /*2ac0*/  UIADD3 UR11, UPT, UPT, -UR4, URZ, URZ ;  /* 0x000000ff040b7290 */ /* 0x000fe4000fffe1ff */
[----:B------:R-:W-:-:S03]  /*2ad0*/  USHF.R.U32.HI UR10, URZ, UR9, UR10 ;  /* 0x00000009ff0a7299 */ /* 0x000fc6000801160a */
[----:B------:R-:W-:Y:S01]  /*2ae0*/  @!UP0 UMOV UR8, UR15 ;  /* 0x0000000f00088c82 */ /* 0x000fe20008000000 */
[----:B------:R-:W-:Y:S02]  /*2af0*/  UIMAD UR11, UR18, UR11, UR31 ;  /* 0x0000000b120b72a4 */ /* 0x000fe4000f8e021f */
[----:B------:R-:W-:Y:S02]  /*2b00*/  USEL UR10, UR4, UR10, !UP3 ;  /* 0x0000000a040a7287 */ /* 0x000fe4000d800000 */
[----:B------:R-:W-:Y:S02]  /*2b10*/  @!UP0 USHF.R.U32.HI UR8, URZ, UR9, UR8 ;  /* 0x00000009ff088299 */ /* 0x000fe40008011608 */
[----:B------:R-:W-:Y:S02]  /*2b20*/  UIADD3 UR9, UPT, UPT, -UR10, URZ, URZ ;  /* 0x000000ff0a097290 */ /* 0x000fe4000fffe1ff */
[----:B------:R-:W-:Y:S02]  /*2b30*/  @!UP0 USEL UR8, UR5, UR8, !UP3 ;  /* 0x0000000805088287 */ /* 0x000fe4000d800000 */
[----:B------:R-:W-:-:S02]  /*2b40*/  UIMAD UR9, UR40, UR9, UR4 ;  /* 0x00000009280972a4 */ /* 0x000fc4000f8e0204 */
[----:B------:R-:W-:Y:S02]  /*2b50*/  @!UP0 UIADD3 UR10, UPT, UPT, UR10, -UR8, URZ ;  /* 0x800000080a0a8290 */ /* 0x000fe4000fffe0ff */
[----:B------:R-:W-:Y:S02]  /*2b60*/  @!UP0 UIMAD UR8, UR9, UR7, UR8 ;  /* 0x00000007090882a4 */ /* 0x000fe4000f8e0208 */
[----:B------:R-:W-:Y:S02]  /*2b70*/  @!UP0 UIMAD UR4, UR40, UR10, UR5 ;  /* 0x0000000a280482a4 */ /* 0x000fe4000f8e0205 */
[----:B------:R-:W-:Y:S02]  /*2b80*/  UIMAD UR7, UR20, UR12, UR37 ;  /* 0x0000000c140772a4 */ /* 0x000fe4000f8e0225 */
[----:B------:R-:W-:Y:S01]  /*2b90*/  UIMAD UR31, UR4, UR18, UR11 ;  /* 0x00000012041f72a4 */ /* 0x000fe2000f8e020b */
[----:B------:R-:W-:Y:S02]  /*2ba0*/  @!UP0 UMOV UR5, UR8 ;  /* 0x0000000800058c82 */ /* 0x000fe40008000000 */
[----:B------:R-:W-:-:S12]  /*2bb0*/  UIMAD UR37, UR5, UR20, UR7 ;  /* 0x00000014052572a4 */ /* 0x000fd8000f8e0207 */
.L_x_41:
[----:B------:R-:W2:Y:S02]  /*2bc0*/  LDCU UR4, c[0x0][0xb30] ;  /* 0x00016600ff0477ac */ /* 0x000ea40008000800 */
[----:B--2---:R-:W-:-:S09]  /*2bd0*/  UISETP.NE.AND UP0, UPT, UR4, 0x1, UPT ;  /* 0x000000010400788c */ /* 0x004fd2000bf05270 */
[----:B------:R-:W-:Y:S05]  /*2be0*/  BRA.U UP0, `(.L_x_42) ;  /* 0x0000000100447547 */ /* 0x000fea000b800000 */
[----:B------:R-:W2:Y:S01]  /*2bf0*/  LDCU.128 UR16, c[0x0][0xb10] ;  /* 0x00016200ff1077ac */ /* 0x000ea20008000c00 */
[----:B------:R-:W3:Y:S01]  /*2c00*/  LDCU UR10, c[0x0][0xb0c] ;  /* 0x00016180ff0a77ac */ /* 0x000ee20008000800 */
[----:B------:R-:W4:Y:S01]  /*2c10*/  LDCU UR7, c[0x0][0xb20] ;  /* 0x00016400ff0777ac */ /* 0x000f220008000800 */
[----:B--2---:R-:W-:Y:S02]  /*2c20*/  UIMAD.WIDE.U32 UR8, UR37, UR16, URZ ;  /* 0x00000010250872a5 */ /* 0x004fe4000f8e00ff */
[----:B------:R-:W-:Y:S02]  /*2c30*/  UIMAD.WIDE.U32 UR4, UR31, UR19, URZ ;  /* 0x000000131f0472a5 */ /* 0x000fe4000f8e00ff */
[----:B---3--:R-:W-:Y:S02]  /*2c40*/  UISETP.NE.AND UP2, UPT, UR10, 0x1, UPT ;  /* 0x000000010a00788c */ /* 0x008fe4000bf45270 */
[----:B------:R-:W-:Y:S01]  /*2c50*/  UISETP.NE.AND UP0, UPT, UR18, 0x1, UPT ;  /* 0x000000011200788c */ /* 0x000fe2000bf05270 */
[----:B------:R-:W-:-:S02]  /*2c60*/  UMOV UR8, UR9 ;  /* 0x0000000900087c82 */ /* 0x000fc40008000000 */
[----:B------:R-:W-:Y:S01]  /*2c70*/  UMOV UR4, UR5 ;  /* 0x0000000500047c82 */ /* 0x000fe20008000000 */
[----:B------:R-:W-:Y:S02]  /*2c80*/  USHF.R.U32.HI UR17, URZ, UR17, UR8 ;  /* 0x00000011ff117299 */ /* 0x000fe40008011608 */
[----:B----4-:R-:W-:Y:S02]  /*2c90*/  USHF.R.U32.HI UR4, URZ, UR7, UR4 ;  /* 0x00000007ff047299 */ /* 0x010fe40008011604 */
[----:B------:R-:W-:Y:S02]  /*2ca0*/  USEL UR5, UR37, UR17, !UP2 ;  /* 0x0000001125057287 */ /* 0x000fe4000d000000 */
[----:B------:R-:W-:-:S04]  /*2cb0*/  USEL UR4, UR31, UR4, !UP0 ;  /* 0x000000041f047287 */ /* 0x000fc8000c000000 */
[----:B------:R-:W-:Y:S02]  /*2cc0*/  UIADD3 UR7, UPT, UPT, UR5, -UR4, URZ ;  /* 0x8000000405077290 */ /* 0x000fe4000fffe0ff */
[----:B------:R-:W-:Y:S02]  /*2cd0*/  UIADD3 UR4, UPT, UPT, -UR5, UR4, URZ ;  /* 0x0000000405047290 */ /* 0x000fe4000fffe1ff */
[----:B------:R-:W-:Y:S02]  /*2ce0*/  UIMAD UR31, UR7, UR18, UR31 ;  /* 0x00000012071f72a4 */ /* 0x000fe4000f8e021f */
[----:B------:R-:W-:-:S12]  /*2cf0*/  UIMAD UR37, UR4, UR10, UR37 ;  /* 0x0000000a042572a4 */ /* 0x000fd8000f8e0225 */
.L_x_42:
[----:B------:R-:W-:Y:S01]  /*2d00*/  VIADD R11, R11, 0x1 ;  /* 0x000000010b0b7836 */ /* 0x000fe20000000000 */
[----:B------:R-:W-:Y:S01]  /*2d10*/  PLOP3.LUT P1, PT, PT, PT, PT, 0x80, 0x8 ;  /* 0x000000000008781c */ /* 0x000fe20003f2f070 */
[----:B------:R-:W-:Y:S02]  /*2d20*/  UIADD3 UR46, UPT, UPT, UR37, UR58, URZ ;  /* 0x0000003a252e7290 */ /* 0x000fe4000fffe0ff */
[----:B------:R-:W-:Y:S01]  /*2d30*/  UIADD3 UR45, UPT, UPT, UR31, UR55, URZ ;  /* 0x000000371f2d7290 */ /* 0x000fe2000fffe0ff */
[----:B------:R-:W-:-:S04]  /*2d40*/  ISETP.NE.AND P0, PT, R11, 0x2, PT ;  /* 0x000000020b00780c */ /* 0x000fc80003f05270 */
[----:B-1----:R-:W-:Y:S02]  /*2d50*/  SEL R0, RZ, 0x1, P0 ;  /* 0x00000001ff007807 */ /* 0x002fe40000000000 */
[----:B------:R-:W-:Y:S02]  /*2d60*/  SEL R11, R11, RZ, P0 ;  /* 0x000000ff0b0b7207 */ /* 0x000fe40000000000 */
[----:B------:R-:W-:Y:S01]  /*2d70*/  LOP3.LUT R10, R10, R0, RZ, 0x3c, !PT ;  /* 0x000000000a0a7212 */ /* 0x000fe200078e3cff */
[----:B------:R-:W-:Y:S06]  /*2d80*/  BRA.U UP1, `(.L_x_43) ;  /* 0xfffffff101447547 */ /* 0x000fec000b83ffff */
[----:B------:R-:W-:Y:S01]  /*2d90*/  UIADD3 UR13, UPT, UPT, UR13, 0x148, URZ ;  /* 0x000001480d0d7890 */ /* 0x000fe2000fffe0ff */
[----:B------:R-:W-:-:S03]  /*2da0*/  SHF.L.U32 R2, R12, 0x1f, RZ ;  /* 0x0000001f0c027819 */ /* 0x000fc600000006ff */
[----:B------:R-:W-:-:S09]  /*2db0*/  ULEA UR4, UR6, UR13, 0x3 ;  /* 0x0000000d06047291 */ /* 0x000fd2000f8e18ff */
[----:B------:R-:W1:Y:S02]  /*2dc0*/  SYNCS.PHASECHK.TRANS64.TRYWAIT P0, [UR4], R2 ;  /* 0x00000002ff0075a7 */ /* 0x000e640008001104 */
[----:B-1----:R-:W-:Y:S05]  /*2dd0*/  @!P0 BRA `(.L_x_44) ;  /* 0x0000006000948947 */ /* 0x002fea0003800000 */
.L_x_156:
[----:B------:R-:W-:-:S04]  /*2de0*/  UIADD3 UR4, UPT, UPT, UR6, 0x1, URZ ;  /* 0x0000000106047890 */ /* 0x000fc8000fffe0ff */
[----:B------:R-:W-:-:S04]  /*2df0*/  UISETP.NE.AND UP0, UPT, UR4, 0x29, UPT ;  /* 0x000000290400788c */ /* 0x000fc8000bf05270 */
[----:B------:R-:W-:Y:S02]  /*2e00*/  USEL UR6, URZ, 0x1, UP0 ;  /* 0x00000001ff067887 */ /* 0x000fe40008000000 */
[----:B------:R-:W-:-:S04]  /*2e10*/  USEL UR4, UR4, URZ, UP0 ;  /* 0x000000ff04047287 */ /* 0x000fc80008000000 */
[----:B------:R-:W-:Y:S01]  /*2e20*/  ULEA UR5, UR4, UR13, 0x3 ;  /* 0x0000000d04057291 */ /* 0x000fe2000f8e18ff */
[----:B-1----:R-:W-:-:S04]  /*2e30*/  LOP3.LUT R2, R12, UR6, RZ, 0x3c, !PT ;  /* 0x000000060c027c12 */ /* 0x002fc8000f8e3cff */
[----:B------:R-:W-:-:S04]  /*2e40*/  SHF.L.U32 R3, R2, 0x1f, RZ ;  /* 0x0000001f02037819 */ /* 0x000fc800000006ff */
[----:B------:R-:W1:Y:S02]  /*2e50*/  SYNCS.PHASECHK.TRANS64.TRYWAIT P0, [UR5], R3 ;  /* 0x00000003ff0075a7 */ /* 0x000e640008001105 */
[----:B-1----:R-:W-:Y:S05]  /*2e60*/  @!P0 BRA `(.L_x_45) ;  /* 0x0000006000888947 */ /* 0x002fea0003800000 */
.L_x_158:
[----:B------:R-:W-:-:S04]  /*2e70*/  UIADD3 UR4, UPT, UPT, UR4, 0x1, URZ ;  /* 0x0000000104047890 */ /* 0x000fc8000fffe0ff */
[----:B------:R-:W-:-:S04]  /*2e80*/  UISETP.NE.AND UP0, UPT, UR4, 0x29, UPT ;  /* 0x000000290400788c */ /* 0x000fc8000bf05270 */
[----:B------:R-:W-:Y:S02]  /*2e90*/  USEL UR6, URZ, 0x1, UP0 ;  /* 0x00000001ff067887 */ /* 0x000fe40008000000 */
[----:B------:R-:W-:-:S04]  /*2ea0*/  USEL UR4, UR4, URZ, UP0 ;  /* 0x000000ff04047287 */ /* 0x000fc80008000000 */
[----:B------:R-:W-:Y:S01]  /*2eb0*/  ULEA UR5, UR4, UR13, 0x3 ;  /* 0x0000000d04057291 */ /* 0x000fe2000f8e18ff */
[----:B------:R-:W-:-:S04]  /*2ec0*/  LOP3.LUT R2, R2, UR6, RZ, 0x3c, !PT ;  /* 0x0000000602027c12 */ /* 0x000fc8000f8e3cff */
[----:B-1----:R-:W-:-:S04]  /*2ed0*/  SHF.L.U32 R3, R2, 0x1f, RZ ;  /* 0x0000001f02037819 */ /* 0x002fc800000006ff */
[----:B------:R-:W1:Y:S02]  /*2ee0*/  SYNCS.PHASECHK.TRANS64.TRYWAIT P0, [UR5], R3 ;  /* 0x00000003ff0075a7 */ /* 0x000e640008001105 */
[----:B-1----:R-:W-:Y:S05]  /*2ef0*/  @!P0 BRA `(.L_x_46) ;  /* 0x00000060007c8947 */ /* 0x002fea0003800000 */
.L_x_160:
        /* <DEDUP_REMOVED lines=9> */
.L_x_162:
        /* <DEDUP_REMOVED lines=9> */
.L_x_164:
        /* <DEDUP_REMOVED lines=9> */
.L_x_166:
        /* <DEDUP_REMOVED lines=9> */
.L_x_168:
        /* <DEDUP_REMOVED lines=9> */
.L_x_170:
        /* <DEDUP_REMOVED lines=9> */
.L_x_172:
        /* <DEDUP_REMOVED lines=9> */
.L_x_174:
        /* <DEDUP_REMOVED lines=9> */
.L_x_176:
        /* <DEDUP_REMOVED lines=9> */
.L_x_178:
        /* <DEDUP_REMOVED lines=9> */
.L_x_180:
        /* <DEDUP_REMOVED lines=9> */
.L_x_182:
        /* <DEDUP_REMOVED lines=9> */
.L_x_184:
        /* <DEDUP_REMOVED lines=9> */
.L_x_186:
        /* <DEDUP_REMOVED lines=9> */
.L_x_188:
        /* <DEDUP_REMOVED lines=9> */
.L_x_190:
        /* <DEDUP_REMOVED lines=9> */
.L_x_192:
        /* <DEDUP_REMOVED lines=9> */
.L_x_194:
        /* <DEDUP_REMOVED lines=9> */
.L_x_196:
        /* <DEDUP_REMOVED lines=9> */
.L_x_198:
        /* <DEDUP_REMOVED lines=9> */
.L_x_200:
        /* <DEDUP_REMOVED lines=9> */
.L_x_202:
        /* <DEDUP_REMOVED lines=9> */
.L_x_204:
        /* <DEDUP_REMOVED lines=9> */
.L_x_206:
        /* <DEDUP_REMOVED lines=9> */
.L_x_208:
        /* <DEDUP_REMOVED lines=9> */
.L_x_210:
        /* <DEDUP_REMOVED lines=9> */
.L_x_212:
        /* <DEDUP_REMOVED lines=9> */
.L_x_214:
        /* <DEDUP_REMOVED lines=9> */
.L_x_216:
        /* <DEDUP_REMOVED lines=9> */
.L_x_218:
        /* <DEDUP_REMOVED lines=9> */
.L_x_220:
        /* <DEDUP_REMOVED lines=9> */
.L_x_222:
        /* <DEDUP_REMOVED lines=9> */
.L_x_224:
        /* <DEDUP_REMOVED lines=9> */
.L_x_226:
        /* <DEDUP_REMOVED lines=9> */
.L_x_228:
        /* <DEDUP_REMOVED lines=9> */
.L_x_230:
        /* <DEDUP_REMOVED lines=9> */
.L_x_232:
        /* <DEDUP_REMOVED lines=9> */
.L_x_234:
[----:B------:R-:W-:-:S04]  /*43d0*/  UIADD3 UR4, UPT, UPT, UR4, 0x1, URZ ;  /* 0x0000000104047890 */ /* 0x000fc8000fffe0ff */
[----:B------:R-:W-:-:S04]  /*43e0*/  UISETP.NE.AND UP0, UPT, UR4, 0x29, UPT ;  /* 0x000000290400788c */ /* 0x000fc8000bf05270 */
[----:B------:R-:W-:Y:S02]  /*43f0*/  USEL UR5, URZ, 0x1, UP0 ;  /* 0x00000001ff057887 */ /* 0x000fe40008000000 */
[----:B------:R-:W-:-:S04]  /*4400*/  USEL UR4, UR4, URZ, UP0 ;  /* 0x000000ff04047287 */ /* 0x000fc80008000000 */
[----:B------:R-:W-:Y:S01]  /*4410*/  ULEA UR4, UR4, UR13, 0x3 ;  /* 0x0000000d04047291 */ /* 0x000fe2000f8e18ff */
[----:B------:R-:W-:-:S04]  /*4420*/  LOP3.LUT R2, R2, UR5, RZ, 0x3c, !PT ;  /* 0x0000000502027c12 */ /* 0x000fc8000f8e3cff */
[----:B------:R-:W-:Y:S01]  /*4430*/  SHF.L.U32 R2, R2, 0x1f, RZ ;  /* 0x0000001f02027819 */ /* 0x000fe200000006ff */
[----:B-1----:R-:W-:-:S07]  /*4440*/  IMAD.U32 R0, RZ, RZ, UR4 ;  /* 0x00000004ff007e24 */ /* 0x002fce000f8e00ff */
.L_x_84:
[----:B-1----:R1:W2:Y:S02]  /*4450*/  SYNCS.PHASECHK.TRANS64.TRYWAIT P0, [R0+URZ], R2 ;  /* 0x00000002000075a7 */ /* 0x0022a400080011ff */
[----:B--2---:R-:W-:Y:S05]  /*4460*/  @!P0 NANOSLEEP.SYNCS 0x989680 ;  /* 0x009896800000895d */ /* 0x004fea0003900000 */
[----:B------:R-:W2:Y:S02]  /*4470*/  @!P0 SYNCS.PHASECHK.TRANS64 P0, [R0+URZ], R2 ;  /* 0x00000002000085a7 */ /* 0x000ea400080010ff */
[----:B--2---:R-:W-:Y:S05]  /*4480*/  @P0 EXIT ;  /* 0x000000000000094d */ /* 0x004fea0003800000 */
[----:B------:R-:W-:Y:S05]  /*4490*/  BRA `(.L_x_84) ;  /* 0xfffffffc00ec7947 */ /* 0x000fea000383ffff */
.L_x_23:
[----:B------:R-:W1:Y:S02]  /*44a0*/  S2UR UR4, SR_CgaCtaId ;  /* 0x00000000000479c3 */ /* 0x000e640000008800 */
[----:B-1----:R-:W-:-:S04]  /*44b0*/  UISETP.NE.AND UP0, UPT, UR4, URZ, UPT ;  /* 0x000000ff0400728c */ /* 0x002fc8000bf05270 */
[----:B------:R-:W-:-:S09]  /*44c0*/  UISETP.NE.OR UP0, UPT, UR13, 0x1, UP0 ;  /* 0x000000010d00788c */ /* 0x000fd20008705670 */
[----:B------:R-:W-:Y:S05]  /*44d0*/  BRA.U UP0, `(.L_x_85) ;  /* 0x00000005004c7547 */ /* 0x000fea000b800000 */
[----:B------:R-:W1:Y:S01]  /*44e0*/  S2UR UR5, SR_CgaCtaId ;  /* 0x00000000000579c3 */ /* 0x000e620000008800 */
[----:B------:R-:W-:Y:S01]  /*44f0*/  UMOV UR4, 0x400 ;  /* 0x0000040000047882 */ /* 0x000fe20000000000 */
[----:B------:R-:W-:Y:S01]  /*4500*/  ISETP.GE.U32.AND P2, PT, R0, 0x4, PT ;  /* 0x000000040000780c */ /* 0x000fe20003f46070 */
[----:B------:R-:W-:Y:S01]  /*4510*/  IMAD.MOV.U32 R12, RZ, RZ, 0x1 ;  /* 0x00000001ff0c7424 */ /* 0x000fe200078e00ff */
[----:B------:R-:W-:Y:S02]  /*4520*/  CS2R R10, SRZ ;  /* 0x00000000000a7805 */ /* 0x000fe4000001ff00 */
[----:B------:R-:W-:Y:S01]  /*4530*/  CS2R R8, SRZ ;  /* 0x0000000000087805 */ /* 0x000fe2000001ff00 */
[----:B-1----:R-:W-:-:S03]  /*4540*/  ULEA UR6, UR5, UR4, 0x18 ;  /* 0x0000000405067291 */ /* 0x002fc6000f8ec0ff */
[----:B------:R-:W-:-:S09]  /*4550*/  UMOV UR5, URZ ;  /* 0x000000ff00057c82 */ /* 0x000fd20008000000 */
.L_x_89:
[----:B------:R-:W-:Y:S02]  /*4560*/  LEA R2, R8, UR6, 0x3 ;  /* 0x0000000608027c11 */ /* 0x000fe4000f8e18ff */
[----:B------:R-:W-:-:S03]  /*4570*/  SHF.L.U32 R4, R9, 0x1f, RZ ;  /* 0x0000001f09047819 */ /* 0x000fc600000006ff */
[----:B------:R-:W-:Y:S01]  /*4580*/  VIADD R5, R2, 0x320 ;  /* 0x0000032002057836 */ /* 0x000fe20000000000 */
[----:B------:R-:W1:Y:S02]  /*4590*/  SYNCS.PHASECHK.TRANS64.TRYWAIT P0, [R2+URZ+0x310], R4 ;  /* 0x00031004020075a7 */ /* 0x000e6400080011ff */
[----:B-1----:R-:W-:Y:S05]  /*45a0*/  @!P0 BRA `(.L_x_86) ;  /* 0x0000005800608947 */ /* 0x002fea0003800000 */
.L_x_235:
[----:B------:R-:W-:Y:S01]  /*45b0*/  ULEA UR4, UR5, UR6, 0x3 ;  /* 0x0000000605047291 */ /* 0x000fe2000f8e18ff */
[----:B-1----:R-:W-:Y:S01]  /*45c0*/  PRMT R2, RZ, 0x654, R5 ;  /* 0x00000654ff027816 */ /* 0x002fe20000000005 */
[----:B------:R-:W-:Y:S01]  /*45d0*/  @!P2 IMAD.MOV.U32 R4, RZ, RZ, 0x10 ;  /* 0x00000010ff04a424 */ /* 0x000fe200078e00ff */
[----:B------:R-:W-:Y:S01]  /*45e0*/  SHF.L.U32 R5, R12, 0x1f, RZ ;  /* 0x0000001f0c057819 */ /* 0x000fe200000006ff */
[----:B------:R-:W-:Y:S01]  /*45f0*/  UIADD3 UR7, UPT, UPT, UR4, 0x2b0, URZ ;  /* 0x000002b004077890 */ /* 0x000fe2000fffe0ff */
[----:B------:R1:W-:Y:S05]  /*4600*/  SYNCS.ARRIVE.TRANS64.RED.A1T0 RZ, [R2+URZ], RZ ;  /* 0x000000ff02ff79a7 */ /* 0x0003ea00081004ff */
[----:B------:R-:W-:Y:S01]  /*4610*/  IMAD.U32 R6, RZ, RZ, UR7 ;  /* 0x00000007ff067e24 */ /* 0x000fe2000f8e00ff */
[----:B------:R-:W2:Y:S04]  /*4620*/  SYNCS.PHASECHK.TRANS64.TRYWAIT P0, [UR4+0x2c0], R5 ;  /* 0x0002c005ff0075a7 */ /* 0x000ea80008001104 */
[----:B------:R-:W-:Y:S01]  /*4630*/  PRMT R6, R0, 0x654, R6 ;  /* 0x0000065400067816 */ /* 0x000fe20000000006 */
[----:B-12---:R-:W-:Y:S06]  /*4640*/  @!P0 BRA `(.L_x_87) ;  /* 0x00000058004c8947 */ /* 0x006fec0003800000 */
.L_x_237:
[----:B------:R-:W-:Y:S01]  /*4650*/  ULEA UR8, UR5, UR6, 0x4 ;  /* 0x0000000605087291 */ /* 0x000fe2000f8e20ff */
[----:B------:R-:W-:Y:S01]  /*4660*/  SEL R3, R6, R3, !P2 ;  /* 0x0000000306037207 */ /* 0x000fe20005000000 */
[----:B------:R-:W-:Y:S01]  /*4670*/  UIADD3 UR9, UPT, UPT, UR4, 0x2b0, URZ ;  /* 0x000002b004097890 */ /* 0x000fe2000fffe0ff */
[----:B-1----:R-:W-:Y:S01]  /*4680*/  LEA R2, R11, UR6, 0x3 ;  /* 0x000000060b027c11 */ /* 0x002fe2000f8e18ff */
[----:B------:R-:W-:Y:S01]  /*4690*/  UIADD3 UR8, UPT, UPT, UR8, 0x340, URZ ;  /* 0x0000034008087890 */ /* 0x000fe2000fffe0ff */
[----:B------:R1:W-:Y:S01]  /*46a0*/  @!P2 SYNCS.ARRIVE.TRANS64.RED RZ, [R3+URZ], R4 ;  /* 0x0000000403ffa9a7 */ /* 0x0003e200080004ff */
[----:B------:R-:W-:Y:S01]  /*46b0*/  UIADD3 UR4, UPT, UPT, UR5, 0x1, URZ ;  /* 0x0000000105047890 */ /* 0x000fe2000fffe0ff */
[----:B------:R-:W-:-:S03]  /*46c0*/  VIADD R8, R8, 0x1 ;  /* 0x0000000108087836 */ /* 0x000fc60000000000 */
[----:B------:R-:W-:Y:S02]  /*46d0*/  UISETP.NE.AND UP0, UPT, UR4, 0x2, UPT ;  /* 0x000000020400788c */ /* 0x000fe4000bf05270 */
[----:B------:R-:W-:Y:S01]  /*46e0*/  ISETP.NE.AND P0, PT, R8, 0x2, PT ;  /* 0x000000020800780c */ /* 0x000fe20003f05270 */
[----:B------:R-:W-:Y:S06]  /*46f0*/  UGETNEXTWORKID.BROADCAST [UR8], [UR9] ;  /* 0x00000000080073ca */ /* 0x000fec0008000100 */
[----:B------:R-:W-:Y:S02]  /*4700*/  USEL UR7, URZ, 0x1, UP0 ;  /* 0x00000001ff077887 */ /* 0x000fe40008000000 */
[----:B------:R-:W-:-:S04]  /*4710*/  USEL UR5, UR4, URZ, UP0 ;  /* 0x000000ff04057287 */ /* 0x000fc80008000000 */
[----:B------:R-:W-:Y:S02]  /*4720*/  LOP3.LUT R12, R12, UR7, RZ, 0x3c, !PT ;  /* 0x000000070c0c7c12 */ /* 0x000fe4000f8e3cff */
[----:B-1----:R-:W-:-:S04]  /*4730*/  SHF.L.U32 R4, R10, 0x1f, RZ ;  /* 0x0000001f0a047819 */ /* 0x002fc800000006ff */
[----:B------:R-:W1:Y:S02]  /*4740*/  SYNCS.PHASECHK.TRANS64.TRYWAIT P1, [R2+URZ+0x2b0], R4 ;  /* 0x0002b004020075a7 */ /* 0x000e6400080211ff */
[----:B-1----:R-:W-:Y:S05]  /*4750*/  @!P1 BRA `(.L_x_88) ;  /* 0x0000005800209947 */ /* 0x002fea0003800000 */
.L_x_238:
[C---:B-1----:R-:W-:Y:S01]  /*4760*/  LEA R4, R11.reuse, UR6, 0x4 ;  /* 0x000000060b047c11 */ /* 0x042fe2000f8e20ff */
[----:B------:R-:W-:Y:S01]  /*4770*/  VIADD R2, R2, 0x2c0 ;  /* 0x000002c002027836 */ /* 0x000fe20000000000 */
[----:B------:R-:W-:Y:S01]  /*4780*/  SEL R8, R8, RZ, P0 ;  /* 0x000000ff08087207 */ /* 0x000fe20000000000 */
[----:B------:R-:W-:-:S03]  /*4790*/  VIADD R11, R11, 0x1 ;  /* 0x000000010b0b7836 */ /* 0x000fc60000000000 */
[----:B------:R-:W1:Y:S01]  /*47a0*/  LDS.128 R4, [R4+0x340] ;  /* 0x0003400004047984 */ /* 0x000e620000000c00 */
[----:B------:R-:W-:Y:S02]  /*47b0*/  PRMT R2, RZ, 0x654, R2 ;  /* 0x00000654ff027816 */ /* 0x000fe40000000002 */
[C---:B------:R-:W-:Y:S01]  /*47c0*/  ISETP.NE.AND P1, PT, R11.reuse, 0x2, PT ;  /* 0x000000020b00780c */ /* 0x040fe20003f25270 */
[----:B------:R-:W-:Y:S01]  /*47d0*/  @!PT LDS RZ, [RZ] ;  /* 0x00000000fffff984 */ /* 0x000fe20000000800 */
[----:B------:R-:W-:Y:S01]  /*47e0*/  @!PT LDS RZ, [RZ] ;  /* 0x00000000fffff984 */ /* 0x000fe20000000800 */
[----:B------:R-:W-:Y:S01]  /*47f0*/  @!PT LDS RZ, [RZ] ;  /* 0x00000000fffff984 */ /* 0x000fe20000000800 */
[----:B------:R-:W-:Y:S01]  /*4800*/  @!PT LDS RZ, [RZ] ;  /* 0x00000000fffff984 */ /* 0x000fe20000000800 */
[----:B------:R2:W-:Y:S06]  /*4810*/  MEMBAR.ALL.CTA ;  /* 0x0000000000007992 */ /* 0x0005ec0000008000 */
[----:B--2---:R-:W2:Y:S01]  /*4820*/  FENCE.VIEW.ASYNC.S ;  /* 0x00000000000073c6 */ /* 0x004ea20000000000 */
[----:B------:R-:W-:Y:S01]  /*4830*/  SEL R11, R11, RZ, P1 ;  /* 0x000000ff0b0b7207 */ /* 0x000fe20000800000 */
[----:B--2---:R2:W-:Y:S01]  /*4840*/  SYNCS.ARRIVE.TRANS64.RED.A1T0 RZ, [R2+URZ], RZ ;  /* 0x000000ff02ff79a7 */ /* 0x0045e200081004ff */
[----:B-1----:R-:W-:-:S02]  /*4850*/  LOP3.LUT P3, RZ, R6, 0x1, RZ, 0xc0, !PT ;  /* 0x0000000106ff7812 */ /* 0x002fc4000786c0ff */
[----:B------:R-:W-:-:S04]  /*4860*/  SEL R4, RZ, 0x1, P1 ;  /* 0x00000001ff047807 */ /* 0x000fc80000800000 */
[----:B------:R-:W-:Y:S02]  /*4870*/  LOP3.LUT R10, R10, R4, RZ, 0x3c, !PT ;  /* 0x000000040a0a7212 */ /* 0x000fe400078e3cff */
[----:B--2---:R-:W-:-:S04]  /*4880*/  SEL R2, RZ, 0x1, P0 ;  /* 0x00000001ff027807 */ /* 0x004fc80000000000 */
[----:B------:R-:W-:Y:S01]  /*4890*/  LOP3.LUT R9, R9, R2, RZ, 0x3c, !PT ;  /* 0x0000000209097212 */ /* 0x000fe200078e3cff */
[----:B------:R-:W-:Y:S06]  /*48a0*/  @P3 BRA `(.L_x_89) ;  /* 0xfffffffc002c3947 */ /* 0x000fec000383ffff */
[----:B------:R-:W-:Y:S01]  /*48b0*/  ULEA UR4, UR5, UR6, 0x3 ;  /* 0x0000000605047291 */ /* 0x000fe2000f8e18ff */
[----:B------:R-:W-:-:S08]  /*48c0*/  SHF.L.U32 R2, R12, 0x1f, RZ ;  /* 0x0000001f0c027819 */ /* 0x000fd000000006ff */
[----:B------:R-:W1:Y:S02]  /*48d0*/  SYNCS.PHASECHK.TRANS64 P0, [UR4+0x2c0], R2 ;  /* 0x0002c002ff0075a7 */ /* 0x000e640008001004 */
[----:B-1----:R-:W-:Y:S05]  /*48e0*/  @P0 BRA `(.L_x_90) ;  /* 0x0000000000080947 */ /* 0x002fea0003800000 */
[----:B------:R-:W1:Y:S02]  /*48f0*/  SYNCS.PHASECHK.TRANS64.TRYWAIT P0, [UR4+0x2c0], R2 ;  /* 0x0002c002ff0075a7 */ /* 0x000e640008001104 */
[----:B-1----:R-:W-:Y:S05]  /*4900*/  @!P0 BRA `(.L_x_91) ;  /* 0x0000005400c88947 */ /* 0x002fea0003800000 */
.L_x_90:
[----:B------:R-:W-:-:S04]  /*4910*/  UIADD3 UR7, UPT, UPT, UR5, 0x1, URZ ;  /* 0x0000000105077890 */ /* 0x000fc8000fffe0ff */
[----:B------:R-:W-:-:S04]  /*4920*/  UISETP.NE.AND UP0, UPT, UR7, 0x2, UPT ;  /* 0x000000020700788c */ /* 0x000fc8000bf05270 */
[----:B------:R-:W-:Y:S02]  /*4930*/  USEL UR8, URZ, 0x1, UP0 ;  /* 0x00000001ff087887 */ /* 0x000fe40008000000 */
[----:B------:R-:W-:-:S04]  /*4940*/  USEL UR7, UR7, URZ, UP0 ;  /* 0x000000ff07077287 */ /* 0x000fc80008000000 */
[----:B------:R-:W-:Y:S01]  /*4950*/  ULEA UR7, UR7, UR6, 0x3 ;  /* 0x0000000607077291 */ /* 0x000fe2000f8e18ff */
[----:B-1----:R-:W-:-:S04]  /*4960*/  LOP3.LUT R2, R12, UR8, RZ, 0x3c, !PT ;  /* 0x000000080c027c12 */ /* 0x002fc8000f8e3cff */
[----:B------:R-:W-:-:S04]  /*4970*/  SHF.L.U32 R0, R2, 0x1f, RZ ;  /* 0x0000001f02007819 */ /* 0x000fc800000006ff */
[----:B------:R-:W1:Y:S02]  /*4980*/  SYNCS.PHASECHK.TRANS64 P0, [UR7+0x2c0], R0 ;  /* 0x0002c000ff0075a7 */ /* 0x000e640008001007 */
[----:B-1----:R-:W-:Y:S05]  /*4990*/  @P0 EXIT ;  /* 0x000000000000094d */ /* 0x002fea0003800000 */
[----:B------:R-:W-:Y:S02]  /*49a0*/  SHF.L.U32 R2, R2, 0x1f, RZ ;  /* 0x0000001f02027819 */ /* 0x000fe400000006ff */
[----:B------:R-:W-:-:S07]  /*49b0*/  MOV R0, UR7 ;  /* 0x0000000700007c02 */ /* 0x000fce0008000f00 */
.L_x_92:
[----:B-1----:R1:W2:Y:S02]  /*49c0*/  SYNCS.PHASECHK.TRANS64.TRYWAIT P0, [R0+URZ+0x2c0], R2 ;  /* 0x0002c002000075a7 */ /* 0x0022a400080011ff */
[----:B--2---:R-:W-:Y:S05]  /*49d0*/  @!P0 NANOSLEEP.SYNCS 0x989680 ;  /* 0x009896800000895d */ /* 0x004fea0003900000 */
[----:B------:R-:W2:Y:S02]  /*49e0*/  @!P0 SYNCS.PHASECHK.TRANS64 P0, [R0+URZ+0x2c0], R2 ;  /* 0x0002c002000085a7 */ /* 0x000ea400080010ff */
[----:B--2---:R-:W-:Y:S05]  /*49f0*/  @P0 EXIT ;  /* 0x000000000000094d */ /* 0x004fea0003800000 */
[----:B------:R-:W-:Y:S05]  /*4a00*/  BRA `(.L_x_92) ;  /* 0xfffffffc00ec7947 */ /* 0x000fea000383ffff */
.L_x_85:
[----:B------:R-:W-:Y:S05]  /*4a10*/  BRA.U UP4, `(.L_x_93) ;  /* 0x0000001104887547 */ /* 0x000fea000b800000 */
[----:B------:R-:W1:Y:S01]  /*4a20*/  S2UR UR7, SR_CgaCtaId ;  /* 0x00000000000779c3 */ /* 0x000e620000008800 */
[----:B------:R-:W-:Y:S01]  /*4a30*/  UMOV UR4, 0x40 ;  /* 0x0000004000047882 */ /* 0x000fe20000000000 */
[----:B------:R-:W-:Y:S01]  /*4a40*/  NOP ;  /* 0x0000000000007918 */ /* 0x000fe20000000000 */
[----:B------:R-:W-:Y:S01]  /*4a50*/  UMOV UR6, 0x400 ;  /* 0x0000040000067882 */ /* 0x000fe20000000000 */
[----:B-1----:R-:W-:Y:S02]  /*4a60*/  ULEA UR5, UR7, UR4, 0x18 ;  /* 0x0000000407057291 */ /* 0x002fe4000f8ec0ff */
[----:B------:R-:W-:-:S07]  /*4a70*/  ULEA UR6, UR7, UR6, 0x18 ;  /* 0x0000000607067291 */ /* 0x000fce000f8ec0ff */
[----:B------:R-:W1:Y:S02]  /*4a80*/  LDS.U8 R0, [UR5+0x1c] ;  /* 0x00001c05ff007984 */ /* 0x000e640008000000 */
[----:B-1----:R-:W-:-:S13]  /*4a90*/  ISETP.NE.AND P0, PT, R0, RZ, PT ;  /* 0x000000ff0000720c */ /* 0x002fda0003f05270 */
[----:B------:R-:W-:Y:S05]  /*4aa0*/  @P0 BRA `(.L_x_94) ;  /* 0x0000000400080947 */ /* 0x000fea0003800000 */
[----:B------:R-:W-:Y:S02]  /*4ab0*/  UISETP.NE.U32.AND UP1, UPT, UR27, 0x1, UPT ;  /* 0x000000011b00788c */ /* 0x000fe4000bf25070 */
[----:B------:R-:W-:-:S07]  /*4ac0*/  UIADD3 UR7, UPT, UPT, UR5, 0x8, URZ ;  /* 0x0000000805077890 */ /* 0x000fce000fffe0ff */
[----:B------:R-:W-:Y:S05]  /*4ad0*/  BRA.U !UP1, `(.L_x_95) ;  /* 0x00000001099c7547 */ /* 0x000fea000b800000 */
[----:B------:R-:W-:Y:S01]  /*4ae0*/  ELECT P0, URZ, PT ;  /* 0x0000000000ff782f */ /* 0x000fe20003800000 */
[----:B------:R-:W-:-:S12]  /*4af0*/  BSSY B0, `(.L_x_95) ;  /* 0x0000025000007945 */ /* 0x000fd80003800000 */
[----:B------:R-:W-:Y:S05]  /*4b00*/  @!P0 BRA `(.L_x_96) ;  /* 0x00000000008c8947 */ /* 0x000fea0003800000 */
[----:B------:R-:W-:-:S05]  /*4b10*/  UMOV UR4, 0x10 ;  /* 0x0000001000047882 */ /* 0x000fca0000000000 */
[----:B------:R-:W-:Y:S04]  /*4b20*/  DEPBAR.LE SB1, 0x36 ;  /* 0x00009d800000791a */ /* 0x000fe80000000000 */
[----:B------:R-:W1:Y:S02]  /*4b30*/  UTCATOMSWS.2CTA.FIND_AND_SET.ALIGN UP0, UR4, UR4 ;  /* 0x00000004000475e3 */ /* 0x000e640008200800 */
[----:B-1----:R-:W-:Y:S01]  /*4b40*/  MOV R10, UR4 ;  /* 0x00000004000a7c02 */ /* 0x002fe20008000f00 */
[----:B------:R-:W-:Y:S06]  /*4b50*/  BRA.U UP0, `(.L_x_97) ;  /* 0x0000000100187547 */ /* 0x000fec000b800000 */
.L_x_98:
[----:B------:R-:W-:Y:S05]  /*4b60*/  NANOSLEEP 0x64 ;  /* 0x000000640000795d */ /* 0x000fea0003800000 */
[----:B------:R-:W-:-:S05]  /*4b70*/  UMOV UR4, 0x10 ;  /* 0x0000001000047882 */ /* 0x000fca0000000000 */
[----:B------:R-:W-:Y:S04]  /*4b80*/  DEPBAR.LE SB1, 0x36 ;  /* 0x00009d800000791a */ /* 0x000fe80000000000 */
[----:B------:R-:W1:Y:S02]  /*4b90*/  UTCATOMSWS.2CTA.FIND_AND_SET.ALIGN UP0, UR4, UR4 ;  /* 0x00000004000475e3 */ /* 0x000e640008200800 */
[----:B-1----:R-:W-:Y:S01]  /*4ba0*/  MOV R10, UR4 ;  /* 0x00000004000a7c02 */ /* 0x002fe20008000f00 */
[----:B------:R-:W-:Y:S05]  /*4bb0*/  BRA.U !UP0, `(.L_x_98) ;  /* 0xfffffffd08e87547 */ /* 0x000fea000b83ffff */
.L_x_97:
[----:B------:R-:W1:Y:S01]  /*4bc0*/  LDS R6, [UR5+0x10] ;  /* 0x00001005ff067984 */ /* 0x000e620008000800 */
[----:B------:R-:W-:Y:S01]  /*4bd0*/  IMAD.U32 R0, RZ, RZ, UR6 ;  /* 0x00000006ff007e24 */ /* 0x000fe2000f8e00ff */
[----:B------:R-:W-:-:S03]  /*4be0*/  MOV R4, UR29 ;  /* 0x0000001d00047c02 */ /* 0x000fc60008000f00 */
[----:B------:R-:W-:Y:S01]  /*4bf0*/  VIADD R0, R0, 0x360 ;  /* 0x0000036000007836 */ /* 0x000fe20000000000 */
[----:B-1----:R-:W-:-:S04]  /*4c00*/  SHF.L.U32 R6, R6, 0x1f, RZ ;  /* 0x0000001f06067819 */ /* 0x002fc800000006ff */
[----:B------:R-:W1:Y:S02]  /*4c10*/  SYNCS.PHASECHK.TRANS64.TRYWAIT P0, [UR5+0x8], R6 ;  /* 0x00000806ff0075a7 */ /* 0x000e640008001105 */
[----:B-1----:R-:W-:Y:S05]  /*4c20*/  @P0 BRA `(.L_x_99) ;  /* 0x0000000000080947 */ /* 0x002fea0003800000 */
[----:B------:R-:W1:Y:S02]  /*4c30*/  SYNCS.PHASECHK.TRANS64.TRYWAIT P0, [UR5+0x8], R6 ;  /* 0x00000806ff0075a7 */ /* 0x000e640008001105 */
[----:B-1----:R-:W-:Y:S05]  /*4c40*/  @!P0 BRA `(.L_x_100) ;  /* 0x0000005400108947 */ /* 0x002fea0003800000 */
.L_x_99:
[----:B------:R-:W-:Y:S01]  /*4c50*/  PRMT R4, R4, 0x654, R0 ;  /* 0x0000065404047816 */ /* 0x000fe20000000000 */
[----:B------:R-:W-:Y:S01]  /*4c60*/  HFMA2 R0, -RZ, RZ, 0, 5.9604644775390625e-08 ;  /* 0x00000001ff007431 */ /* 0x000fe200000001ff */
[----:B------:R-:W-:Y:S01]  /*4c70*/  UPRMT UR4, UR29, 0x654, UR7 ;  /* 0x000006541d047896 */ /* 0x000fe20008000007 */
[----:B------:R-:W-:Y:S02]  /*4c80*/  IMAD.MOV.U32 R8, RZ, RZ, 0xffff ;  /* 0x0000ffffff087424 */ /* 0x000fe400078e00ff */
[----:B-1----:R-:W-:Y:S02]  /*4c90*/  IMAD.MOV.U32 R6, RZ, RZ, 0x4 ;  /* 0x00000004ff067424 */ /* 0x002fe400078e00ff */
[----:B------:R-:W-:Y:S01]  /*4ca0*/  IMAD.SHL.U32 R9, R10, 0x20, RZ ;  /* 0x000000200a097824 */ /* 0x000fe200078e00ff */
[----:B------:R-:W-:Y:S02]  /*4cb0*/  MOV R5, UR4 ;  /* 0x0000000400057c02 */ /* 0x000fe40008000f00 */
[-C--:B------:R-:W-:Y:S01]  /*4cc0*/  SHF.L.U32 R8, R8, R10.reuse, RZ ;  /* 0x0000000a08087219 */ /* 0x080fe200000006ff */
[----:B------:R1:W-:Y:S01]  /*4cd0*/  SYNCS.ARRIVE.TRANS64.RED RZ, [UR4], R6 ;  /* 0x00000006ffff79a7 */ /* 0x0003e20008000404 */
[----:B------:R-:W-:Y:S01]  /*4ce0*/  SHF.L.U32 R7, R0, R10, RZ ;  /* 0x0000000a00077219 */ /* 0x000fe200000006ff */
[----:B------:R1:W-:Y:S04]  /*4cf0*/  STS [UR6+0x360], R9 ;  /* 0x00036009ff007988 */ /* 0x0003e80008000806 */
[----:B------:R1:W-:Y:S04]  /*4d00*/  STAS [R4.64], R10 ;  /* 0x0000000a04007dbd */ /* 0x0003e8000c0008ff */
[----:B------:R1:W-:Y:S04]  /*4d10*/  ATOMS.OR RZ, [UR5+0x14], R8 ;  /* 0x00001408ffff798c */ /* 0x0003e8000b000005 */
[----:B------:R1:W-:Y:S04]  /*4d20*/  ATOMS.OR RZ, [UR5+0x18], R7 ;  /* 0x00001807ffff798c */ /* 0x0003e8000b000005 */
[----:B------:R1:W-:Y:S02]  /*4d30*/  ATOMS.XOR RZ, [UR5+0x10], R0 ;  /* 0x00001000ffff798c */ /* 0x0003e4000b800005 */
.L_x_96:
[----:B------:R-:W-:Y:S05]  /*4d40*/  BSYNC B0 ;  /* 0x0000000000007941 */ /* 0x000fea0003800000 */
.L_x_95:
[----:B------:R-:W-:Y:S05]  /*4d50*/  BRA.U UP1, `(.L_x_101) ;  /* 0x00000001016c7547 */ /* 0x000fea000b800000 */
[----:B------:R-:W-:-:S03]  /*4d60*/  UMOV UR4, 0xffffffff ;  /* 0xffffffff00047882 */ /* 0x000fc60000000000 */
[----:B------:R-:W-:Y:S05]  /*4d70*/  BRA.DIV UR4, `(.L_x_102) ;  /* 0x0000005204dc7947 */ /* 0x000fea000b800000 */
[----:B------:R-:W-:-:S13]  /*4d80*/  ELECT P0, URZ, PT ;  /* 0x0000000000ff782f */ /* 0x000fda0003800000 */
.L_x_242:
[----:B------:R-:W-:Y:S05]  /*4d90*/  @!P0 BRA `(.L_x_101) ;  /* 0x00000000005c8947 */ /* 0x000fea0003800000 */
[----:B-1----:R-:W1:Y:S02]  /*4da0*/  LDS R4, [UR5+0x10] ;  /* 0x00001005ff047984 */ /* 0x002e640008000800 */
[----:B-1----:R-:W-:-:S04]  /*4db0*/  SHF.L.U32 R4, R4, 0x1f, RZ ;  /* 0x0000001f04047819 */ /* 0x002fc800000006ff */
[----:B------:R-:W1:Y:S02]  /*4dc0*/  SYNCS.PHASECHK.TRANS64.TRYWAIT P0, [UR5+0x8], R4 ;  /* 0x00000804ff0075a7 */ /* 0x000e640008001105 */
[----:B-1----:R-:W-:Y:S05]  /*4dd0*/  @P0 BRA `(.L_x_103) ;  /* 0x0000000000080947 */ /* 0x002fea0003800000 */
[----:B------:R-:W1:Y:S02]  /*4de0*/  SYNCS.PHASECHK.TRANS64.TRYWAIT P0, [UR5+0x8], R4 ;  /* 0x00000804ff0075a7 */ /* 0x000e640008001105 */
[----:B-1----:R-:W-:Y:S05]  /*4df0*/  @!P0 BRA `(.L_x_104) ;  /* 0x0000005000e08947 */ /* 0x002fea0003800000 */
.L_x_103:
[----:B------:R-:W2:Y:S01]  /*4e00*/  LDS R6, [UR6+0x360] ;  /* 0x00036006ff067984 */ /* 0x000ea20008000800 */
[----:B-1----:R-:W-:Y:S02]  /*4e10*/  HFMA2 R0, -RZ, RZ, 0, 5.9604644775390625e-08 ;  /* 0x00000001ff007431 */ /* 0x002fe400000001ff */
[----:B------:R-:W-:Y:S01]  /*4e20*/  IMAD.MOV.U32 R4, RZ, RZ, 0xffff ;  /* 0x0000ffffff047424 */ /* 0x000fe200078e00ff */
[----:B------:R-:W-:Y:S01]  /*4e30*/  UPRMT UR4, UR29, 0x654, UR7 ;  /* 0x000006541d047896 */ /* 0x000fe20008000007 */
[----:B--2---:R-:W-:-:S03]  /*4e40*/  IMAD.SHL.U32 R5, R6, 0x20, RZ ;  /* 0x0000002006057824 */ /* 0x004fc600078e00ff */
[-C--:B------:R-:W-:Y:S02]  /*4e50*/  SHF.L.U32 R4, R4, R6.reuse, RZ ;  /* 0x0000000604047219 */ /* 0x080fe400000006ff */
[----:B------:R-:W-:Y:S01]  /*4e60*/  SHF.L.U32 R6, R0, R6, RZ ;  /* 0x0000000600067219 */ /* 0x000fe200000006ff */
[----:B------:R2:W-:Y:S04]  /*4e70*/  STS [UR6+0x360], R5 ;  /* 0x00036005ff007988 */ /* 0x0005e80008000806 */
[----:B------:R2:W-:Y:S04]  /*4e80*/  ATOMS.OR RZ, [UR5+0x14], R4 ;  /* 0x00001404ffff798c */ /* 0x0005e8000b000005 */
[----:B------:R2:W-:Y:S01]  /*4e90*/  ATOMS.OR RZ, [UR5+0x18], R6 ;  /* 0x00001806ffff798c */ /* 0x0005e2000b000005 */
[----:B------:R-:W-:Y:S03]  /*4ea0*/  SYNCS.ARRIVE.TRANS64.RED.A1T0 RZ, [UR4], RZ ;  /* 0x000000ffffff79a7 */ /* 0x000fe60008100404 */
[----:B------:R2:W-:Y:S01]  /*4eb0*/  ATOMS.XOR RZ, [UR5+0x10], R0 ;  /* 0x00001000ffff798c */ /* 0x0005e2000b800005 */
[----:B------:R-:W-:Y:S05]  /*4ec0*/  BRA `(.L_x_101) ;  /* 0x0000000000107947 */ /* 0x000fea0003800000 */
.L_x_94:
[----:B------:R-:W-:Y:S02]  /*4ed0*/  MOV R0, 0xffffffff ;  /* 0xffffffff00007802 */ /* 0x000fe40000000f00 */
[----:B------:R-:W-:-:S03]  /*4ee0*/  MOV R4, 0x4f10 ;  /* 0x00004f1000047802 */ /* 0x000fc60000000f00 */
[----:B------:R1:W-:Y:S04]  /*4ef0*/  STS [UR6+0x360], R0 ;  /* 0x00036000ff007988 */ /* 0x0003e80008000806 */
[----:B-1---5:R-:W-:Y:S05]  /*4f00*/  CALL.REL.NOINC `($__internal_1_$__cuda_sm10x_tcgen05_guardrail_trap_phase_invalid_during_alloc) ;  /* 0x0000005400e87944 */ /* 0x022fea0003c00000 */
.L_x_101:
[----:B------:R-:W-:Y:S05]  /*4f10*/  WARPSYNC.ALL ;  /* 0x0000000000007948 */ /* 0x000fea0003800000 */
[----:B------:R-:W3:Y:S01]  /*4f20*/  S2UR UR4, SR_CgaCtaId ;  /* 0x00000000000479c3 */ /* 0x000ee20000008800 */
[----:B------:R-:W-:Y:S01]  /*4f30*/  UMOV UR13, 0x400 ;  /* 0x00000400000d7882 */ /* 0x000fe20000000000 */
[----:B------:R-:W-:-:S06]  /*4f40*/  NOP ;  /* 0x0000000000007918 */ /* 0x000fcc0000000000 */
[----:B------:R-:W-:Y:S06]  /*4f50*/  BAR.ARV 0x6, 0xa0 ;  /* 0x0182800000007b1d */ /* 0x000fec0000002000 */
[----:B------:R-:W4:Y:S01]  /*4f60*/  LDCU UR6, c[0x0][0x38c] ;  /* 0x00007180ff0677ac */ /* 0x000f220008000800 */
[----:B------:R-:W-:Y:S01]  /*4f70*/  LOP3.LUT R3, R3, 0xffff, RZ, 0xc0, !PT ;  /* 0x0000ffff03037812 */ /* 0x000fe200078ec0ff */
[----:B-1----:R-:W-:Y:S01]  /*4f80*/  IMAD.MOV.U32 R9, RZ, RZ, 0x1 ;  /* 0x00000001ff097424 */ /* 0x002fe200078e00ff */
[----:B------:R-:W-:Y:S01]  /*4f90*/  LOP3.LUT R2, R2, 0xffff, RZ, 0xc0, !PT ;  /* 0x0000ffff02027812 */ /* 0x000fe200078ec0ff */
[----:B------:R-:W-:Y:S01]  /*4fa0*/  IMAD.MOV.U32 R8, RZ, RZ, RZ ;  /* 0x000000ffff087224 */ /* 0x000fe200078e00ff */
[----:B------:R-:W-:Y:S01]  /*4fb0*/  R2UR UR16, R3 ;  /* 0x00000000031072ca */ /* 0x000fe200000e0000 */
[----:B------:R-:W-:Y:S01]  /*4fc0*/  UMOV UR20, URZ ;  /* 0x000000ff00147c82 */ /* 0x000fe20008000000 */
[----:B------:R-:W-:-:S02]  /*4fd0*/  R2UR UR24, R2 ;  /* 0x00000000021872ca */ /* 0x000fc400000e0000 */
[----:B------:R-:W-:Y:S01]  /*4fe0*/  CS2R R2, SRZ ;  /* 0x0000000000027805 */ /* 0x000fe2000001ff00 */
[----:B------:R-:W-:Y:S01]  /*4ff0*/  UMOV UR10, URZ ;  /* 0x000000ff000a7c82 */ /* 0x000fe20008000000 */
[----:B---3--:R-:W-:Y:S02]  /*5000*/  ULEA UR13, UR4, UR13, 0x18 ;  /* 0x0000000d040d7291 */ /* 0x008fe4000f8ec0ff */
[----:B------:R-:W-:Y:S02]  /*5010*/  UISETP.NE.AND UP3, UPT, UR27, URZ, UPT ;  /* 0x000000ff1b00728c */ /* 0x000fe4000bf65270 */
[----:B------:R-:W-:Y:S02]  /*5020*/  UIADD3 UR5, UPT, UPT, UR13, 0x4600, URZ ;  /* 0x000046000d057890 */ /* 0x000fe4000fffe0ff */
[----:B------:R-:W-:Y:S02]  /*5030*/  UIADD3 UR4, UPT, UPT, UR13, 0x2d600, URZ ;  /* 0x0002d6000d047890 */ /* 0x000fe4000fffe0ff */
[----:B----4-:R-:W-:Y:S01]  /*5040*/  UIADD3 UR6, UPT, UPT, UR6, 0x1f, URZ ;  /* 0x0000001f06067890 */ /* 0x010fe2000fffe0ff */
[----:B--2---:R-:W1:Y:S01]  /*5050*/  LDS R0, [UR13+0x360] ;  /* 0x0003600dff007984 */ /* 0x004e620008000800 */
[----:B------:R-:W-:-:S02]  /*5060*/  USHF.R.U32.HI UR5, URZ, 0x4, UR5 ;  /* 0x00000004ff057899 */ /* 0x000fc40008011605 */
[----:B------:R-:W-:Y:S02]  /*5070*/  USHF.R.S32.HI UR21, URZ, 0x1f, UR6 ;  /* 0x0000001fff157899 */ /* 0x000fe40008011406 */
[----:B------:R-:W-:Y:S02]  /*5080*/  USHF.R.U32.HI UR4, URZ, 0x4, UR4 ;  /* 0x00000004ff047899 */ /* 0x000fe40008011604 */
[----:B------:R-:W-:Y:S02]  /*5090*/  ULEA.HI UR21, UR21, UR6, URZ, 0x5 ;  /* 0x0000000615157291 */ /* 0x000fe4000f8f28ff */
[----:B------:R-:W-:Y:S02]  /*50a0*/  ULOP3.LUT UR5, UR5, 0x3fff, URZ, 0xc0, !UPT ;  /* 0x00003fff05057892 */ /* 0x000fe4000f8ec0ff */
[----:B------:R-:W-:Y:S02]  /*50b0*/  USHF.R.S32.HI UR21, URZ, 0x5, UR21 ;  /* 0x00000005ff157899 */ /* 0x000fe40008011415 */
[----:B------:R-:W-:-:S02]  /*50c0*/  ULOP3.LUT UR18, UR4, 0x3fff, URZ, 0xc0, !UPT ;  /* 0x00003fff04127892 */ /* 0x000fc4000f8ec0ff */
[----:B------:R-:W-:Y:S02]  /*50d0*/  UISETP.LT.AND UP0, UPT, UR21, 0x1, UPT ;  /* 0x000000011500788c */ /* 0x000fe4000bf01270 */
[----:B------:R-:W-:Y:S02]  /*50e0*/  ULOP3.LUT UR17, UR5, 0x10000, URZ, 0xfc, !UPT ;  /* 0x0001000005117892 */ /* 0x000fe4000f8efcff */
[----:B------:R-:W-:Y:S02]  /*50f0*/  ULOP3.LUT UR18, UR18, 0x10000, URZ, 0xfc, !UPT ;  /* 0x0001000012127892 */ /* 0x000fe4000f8efcff */
[----:B------:R-:W-:Y:S01]  /*5100*/  USEL UR25, UR21, 0x1, !UP0 ;  /* 0x0000000115197887 */ /* 0x000fe2000c000000 */
[----:B------:R-:W-:Y:S01]  /*5110*/  UMOV UR11, URZ ;  /* 0x000000ff000b7c82 */ /* 0x000fe20008000000 */
[----:B------:R-:W-:Y:S01]  /*5120*/  UMOV UR22, 0x0 ;  /* 0x0000000000167882 */ /* 0x000fe20000000000 */
[----:B------:R-:W-:Y:S01]  /*5130*/  UMOV UR23, 0x10100010 ;  /* 0x1010001000177882 */ /* 0x000fe20000000000 */
[----:B-1----:R-:W-:-:S15]  /*5140*/  R2UR UR26, R0 ;  /* 0x00000000001a72ca */ /* 0x002fde00000e0000 */
.L_x_112:
[C---:B------:R-:W-:Y:S02]  /*5150*/  LEA R0, R8.reuse, UR13, 0x3 ;  /* 0x0000000d08007c11 */ /* 0x040fe4000f8e18ff */
[----:B------:R-:W-:Y:S02]  /*5160*/  SHF.L.U32 R4, R3, 0x1f, RZ ;  /* 0x0000001f03047819 */ /* 0x000fe400000006ff */
[----:B------:R-:W-:Y:S02]  /*5170*/  LEA R5, R8, UR13, 0x4 ;  /* 0x0000000d08057c11 */ /* 0x000fe4000f8e20ff */
[----:B------:R-:W1:Y:S02]  /*5180*/  SYNCS.PHASECHK.TRANS64.TRYWAIT P0, [R0+URZ+0x2b0], R4 ;  /* 0x0002b004000075a7 */ /* 0x000e6400080011ff */
[----:B-1-3--:R-:W-:Y:S05]  /*5190*/  @!P0 BRA `(.L_x_105) ;  /* 0x0000005000108947 */ /* 0x00afea0003800000 */
.L_x_243:
[----:B-1----:R-:W1:Y:S01]  /*51a0*/  LDS.128 R4, [R5+0x340] ;  /* 0x0003400005047984 */ /* 0x002e620000000c00 */
[----:B------:R-:W-:Y:S02]  /*51b0*/  VIADD R0, R0, 0x2c0 ;  /* 0x000002c000007836 */ /* 0x000fe40000000000 */
[----:B------:R-:W-:Y:S01]  /*51c0*/  VIADD R8, R8, 0x1 ;  /* 0x0000000108087836 */ /* 0x000fe20000000000 */
[----:B------:R-:W-:Y:S01]  /*51d0*/  @!PT LDS RZ, [RZ] ;  /* 0x00000000fffff984 */ /* 0x000fe20000000800 */
[----:B------:R-:W-:Y:S01]  /*51e0*/  @!PT LDS RZ, [RZ] ;  /* 0x00000000fffff984 */ /* 0x000fe20000000800 */
[----:B------:R-:W-:Y:S01]  /*51f0*/  @!PT LDS RZ, [RZ] ;  /* 0x00000000fffff984 */ /* 0x000fe20000000800 */
[----:B------:R-:W-:Y:S01]  /*5200*/  @!PT LDS RZ, [RZ] ;  /* 0x00000000fffff984 */ /* 0x000fe20000000800 */
[----:B------:R2:W-:Y:S06]  /*5210*/  MEMBAR.ALL.CTA ;  /* 0x0000000000007992 */ /* 0x0005ec0000008000 */
[----:B--2---:R-:W2:Y:S01]  /*5220*/  FENCE.VIEW.ASYNC.S ;  /* 0x00000000000073c6 */ /* 0x004ea20000000000 */
[----:B------:R-:W-:-:S04]  /*5230*/  PRMT R0, RZ, 0x654, R0 ;  /* 0x00000654ff007816 */ /* 0x000fc80000000000 */
[----:B--2---:R2:W-:Y:S01]  /*5240*/  SYNCS.ARRIVE.TRANS64.RED.A1T0 RZ, [R0+URZ], RZ ;  /* 0x000000ff00ff79a7 */ /* 0x0045e200081004ff */
[----:B-1----:R-:W-:Y:S01]  /*5250*/  LOP3.LUT P1, RZ, R6, 0x1, RZ, 0xc0, !PT ;  /* 0x0000000106ff7812 */ /* 0x002fe2000782c0ff */
[----:B--2---:R-:W-:-:S12]  /*5260*/  BRA.U UP3, `(.L_x_106) ;  /* 0x0000000103cc7547 */ /* 0x004fd8000b800000 */
[----:B------:R-:W1:Y:S01]  /*5270*/  LDCU UR4, c[0x0][0x38c] ;  /* 0x00007180ff0477ac */ /* 0x000e620008000800 */
[----:B------:R-:W-:Y:S02]  /*5280*/  PLOP3.LUT P2, PT, PT, PT, PT, 0x80, 0x8 ;  /* 0x000000000008781c */ /* 0x000fe40003f4f070 */
[----:B------:R-:W-:Y:S01]  /*5290*/  SHF.L.U32 R4, R9, 0x1f, RZ ;  /* 0x0000001f09047819 */ /* 0x000fe200000006ff */
[----:B------:R-:W-:Y:S02]  /*52a0*/  ULEA UR19, UR20, UR13, 0x3 ;  /* 0x0000000d14137291 */ /* 0x000fe4000f8e18ff */
[----:B-1----:R-:W-:-:S06]  /*52b0*/  UISETP.GE.AND UP0, UPT, UR4, 0x1, UPT ;  /* 0x000000010400788c */ /* 0x002fcc000bf06270 */
[----:B------:R-:W-:-:S05]  /*52c0*/  PLOP3.LUT P0, PT, PT, PT, UP0, 0x80, 0x8 ;  /* 0x000000000008781c */ /* 0x000fca0003f0f008 */
[----:B------:R-:W-:-:S08]  /*52d0*/  @UP0 ULEA UR4, UR10, UR13, 0x3 ;  /* 0x0000000d0a040291 */ /* 0x000fd0000f8e18ff */
[----:B------:R-:W-:-:S04]  /*52e0*/  @P0 SHF.L.U32 R0, R2, 0x1f, RZ ;  /* 0x0000001f02000819 */ /* 0x000fc800000006ff */
[----:B------:R1:W2:Y:S01]  /*52f0*/  @P0 SYNCS.PHASECHK.TRANS64.TRYWAIT P2, [UR4], R0 ;  /* 0x00000000ff0005a7 */ /* 0x0002a20008041104 */
[----:B------:R-:W3:Y:S02]  /*5300*/  SYNCS.PHASECHK.TRANS64.TRYWAIT P0, [UR19+0x2f0], R4 ;  /* 0x0002f004ff0075a7 */ /* 0x000ee40008001113 */
[----:B-123--:R-:W-:Y:S05]  /*5310*/  @!P0 BRA `(.L_x_107) ;  /* 0x0000004c00c48947 */ /* 0x00efea0003800000 */
.L_x_245:
[----:B------:R-:W-:Y:S01]  /*5320*/  UMOV UR14, UR11 ;  /* 0x0000000b000e7c82 */ /* 0x000fe20008000000 */
[----:B------:R-:W-:Y:S05]  /*5330*/  BRA.U !UP0, `(.L_x_108) ;  /* 0x0000000108887547 */ /* 0x000fea000b800000 */
[----:B------:R-:W-:Y:S02]  /*5340*/  UIADD3 UR14, UPT, UPT, UR25, UR11, URZ ;  /* 0x0000000b190e7290 */ /* 0x000fe4000fffe0ff */
[----:B------:R-:W-:Y:S02]  /*5350*/  ULEA UR15, UR20, UR26, 0x6 ;  /* 0x0000001a140f7291 */ /* 0x000fe4000f8e30ff */
[----:B------:R-:W-:Y:S01]  /*5360*/  UPLOP3.LUT UP2, UPT, UPT, UPT, UPT, 0x40, 0x4 ;  /* 0x000000000004789c */ /* 0x000fe20003f4e870 */
[----:B------:R-:W-:Y:S01]  /*5370*/  UMOV UR12, UR21 ;  /* 0x00000015000c7c82 */ /* 0x000fe20008000000 */
[----:B------:R-:W-:-:S09]  /*5380*/  UMOV UR5, UR10 ;  /* 0x0000000a00057c82 */ /* 0x000fd20008000000 */
.L_x_111:
[----:B--2---:R-:W-:Y:S01]  /*5390*/  ULEA UR6, UR5, UR13, 0x3 ;  /* 0x0000000d05067291 */ /* 0x004fe2000f8e18ff */
[----:B---3--:R-:W-:Y:S11]  /*53a0*/  @P2 BRA `(.L_x_109) ;  /* 0x00000000000c2947 */ /* 0x008ff60003800000 */
[----:B-1----:R-:W-:Y:S04]  /*53b0*/  SHF.L.U32 R4, R2, 0x1f, RZ ;  /* 0x0000001f02047819 */ /* 0x002fe800000006ff */
[----:B------:R-:W1:Y:S02]  /*53c0*/  SYNCS.PHASECHK.TRANS64.TRYWAIT P0, [UR6], R4 ;  /* 0x00000004ff0075a7 */ /* 0x000e640008001106 */
[----:B-1----:R-:W-:Y:S05]  /*53d0*/  @!P0 BRA `(.L_x_110) ;  /* 0x0000004c00ac8947 */ /* 0x002fea0003800000 */
.L_x_109:
[----:B------:R-:W-:Y:S01]  /*53e0*/  UISETP.NE.AND UP0, UPT, UR12, 0x1, UPT ;  /* 0x000000010c00788c */ /* 0x000fe2000bf05270 */
[----:B------:R-:W-:Y:S01]  /*53f0*/  PLOP3.LUT P2, PT, PT, PT, PT, 0x80, 0x8 ;  /* 0x000000000008781c */ /* 0x000fe20003f4f070 */
[----:B------:R-:W-:Y:S02]  /*5400*/  UIADD3 UR4, UPT, UPT, UR5, 0x1, URZ ;  /* 0x0000000105047890 */ /* 0x000fe4000fffe0ff */
[----:B------:R-:W-:Y:S02]  /*5410*/  ULEA UR8, UR5, UR18, 0x6 ;  /* 0x0000001205087291 */ /* 0x000fe4000f8e30ff */
[----:B------:R-:W-:Y:S01]  /*5420*/  UISETP.NE.AND UP1, UPT, UR4, 0x29, UPT ;  /* 0x000000290400788c */ /* 0x000fe2000bf25270 */
[----:B------:R-:W-:Y:S01]  /*5430*/  PLOP3.LUT P0, PT, PT, PT, UP0, 0x80, 0x8 ;  /* 0x000000000008781c */ /* 0x000fe20003f0f008 */
[----:B------:R-:W-:Y:S02]  /*5440*/  UIADD3 UR11, UPT, UPT, UR11, 0x1, URZ ;  /* 0x000000010b0b7890 */ /* 0x000fe4000fffe0ff */
[----:B------:R-:W-:Y:S02]  /*5450*/  USEL UR7, URZ, 0x1, UP1 ;  /* 0x00000001ff077887 */ /* 0x000fe40008800000 */
[----:B------:R-:W-:Y:S01]  /*5460*/  USEL UR10, UR4, URZ, UP1 ;  /* 0x000000ff040a7287 */ /* 0x000fe20008800000 */
[----:B------:R-:W-:Y:S01]  /*5470*/  UMOV UR9, 0xc0004010 ;  /* 0xc000401000097882 */ /* 0x000fe20000000000 */
[----:B------:R-:W-:Y:S02]  /*5480*/  UIADD3 UR12, UPT, UPT, UR12, -0x1, URZ ;  /* 0xffffffff0c0c7890 */ /* 0x000fe4000fffe0ff */
[----:B------:R-:W-:Y:S01]  /*5490*/  LOP3.LUT R2, R2, UR7, RZ, 0x3c, !PT ;  /* 0x0000000702027c12 */ /* 0x000fe2000f8e3cff */
[----:B------:R-:W-:Y:S01]  /*54a0*/  @UP0 ULEA UR4, UR10, UR13, 0x3 ;  /* 0x0000000d0a040291 */ /* 0x000fe2000f8e18ff */
[----:B------:R-:W-:Y:S02]  /*54b0*/  UMOV UR7, 0xc0004010 ;  /* 0xc000401000077882 */ /* 0x000fe40000000000 */
[----:B-1----:R-:W-:Y:S01]  /*54c0*/  @P0 SHF.L.U32 R0, R2, 0x1f, RZ ;  /* 0x0000001f02000819 */ /* 0x002fe200000006ff */
[----:B------:R-:W-:Y:S05]  /*54d0*/  UISETP.NE.AND UP0, UPT, UR11, UR14, UPT ;  /* 0x0000000e0b00728c */ /* 0x000fea000bf05270 */
[----:B------:R2:W3:Y:S01]  /*54e0*/  @P0 SYNCS.PHASECHK.TRANS64.TRYWAIT P2, [UR4], R0 ;  /* 0x00000000ff0005a7 */ /* 0x0004e20008041104 */
[----:B------:R-:W-:Y:S02]  /*54f0*/  UIADD3 UR4, UPT, UPT, UR6, 0x148, URZ ;  /* 0x0000014806047890 */ /* 0x000fe4000fffe0ff */
[----:B------:R-:W-:Y:S03]  /*5500*/  ULEA UR6, UR5, UR17, 0x8 ;  /* 0x0000001105067291 */ /* 0x000fe6000f8e40ff */
[----:B------:R-:W-:Y:S06]  /*5510*/  UMOV UR5, UR10 ;  /* 0x0000000a00057c82 */ /* 0x000fec0008000000 */
[----:B------:R2:W-:Y:S01]  /*5520*/  UTCQMMA.2CTA gdesc[UR6], gdesc[UR8], tmem[UR15], tmem[UR22], idesc[UR23], UP2 ;  /* 0x00ff1608060075ea */ /* 0x0005e2000920030f */
[----:B------:R-:W-:Y:S01]  /*5530*/  UPLOP3.LUT UP2, UPT, UPT, UPT, UPT, 0x80, 0x8 ;  /* 0x000000000008789c */ /* 0x000fe20003f4f070 */
[----:B------:R2:W-:Y:S01]  /*5540*/  UTCBAR.2CTA.MULTICAST [UR4], URZ, UR16 ;  /* 0x000000ff040073e9 */ /* 0x0005e20008200810 */
[----:B------:R-:W-:Y:S09]  /*5550*/  BRA.U UP0, `(.L_x_111) ;  /* 0xfffffffd008c7547 */ /* 0x000ff2000b83ffff */
.L_x_108:
[----:B--2---:R-:W-:Y:S01]  /*5560*/  UIADD3 UR4, UPT, UPT, UR19, 0x2d0, URZ ;  /* 0x000002d013047890 */ /* 0x004fe2000fffe0ff */
[----:B------:R-:W-:-:S08]  /*5570*/  UMOV UR11, UR14 ;  /* 0x0000000e000b7c82 */ /* 0x000fd00008000000 */
[----:B------:R2:W-:Y:S01]  /*5580*/  UTCBAR.2CTA.MULTICAST [UR4], URZ, UR24 ;  /* 0x000000ff040073e9 */ /* 0x0005e20008200818 */
[----:B------:R-:W-:Y:S02]  /*5590*/  NOP ;  /* 0x0000000000007918 */ /* 0x000fe40000000000 */
.L_x_106:
[----:B--2---:R-:W-:Y:S01]  /*55a0*/  UIADD3 UR4, UPT, UPT, UR20, 0x1, URZ ;  /* 0x0000000114047890 */ /* 0x004fe2000fffe0ff */
[----:B------:R-:W-:-:S03]  /*55b0*/  ISETP.NE.AND P0, PT, R8, 0x2, PT ;  /* 0x000000020800780c */ /* 0x000fc60003f05270 */
[----:B------:R-:W-:Y:S01]  /*55c0*/  UISETP.NE.AND UP0, UPT, UR4, 0x4, UPT ;  /* 0x000000040400788c */ /* 0x000fe2000bf05270 */
[----:B-1----:R-:W-:Y:S02]  /*55d0*/  SEL R0, RZ, 0x1, P0 ;  /* 0x00000001ff007807 */ /* 0x002fe40000000000 */
[----:B------:R-:W-:Y:S01]  /*55e0*/  SEL R8, R8, RZ, P0 ;  /* 0x000000ff08087207 */ /* 0x000fe20000000000 */
[----:B------:R-:W-:Y:S01]  /*55f0*/  USEL UR5, URZ, 0x1, UP0 ;  /* 0x00000001ff057887 */ /* 0x000fe20008000000 */
[----:B------:R-:W-:Y:S01]  /*5600*/  LOP3.LUT R3, R3, R0, RZ, 0x3c, !PT ;  /* 0x0000000003037212 */ /* 0x000fe200078e3cff */
[----:B------:R-:W-:-:S04]  /*5610*/  USEL UR20, UR4, URZ, UP0 ;  /* 0x000000ff04147287 */ /* 0x000fc80008000000 */
[----:B------:R-:W-:Y:S01]  /*5620*/  LOP3.LUT R9, R9, UR5, RZ, 0x3c, !PT ;  /* 0x0000000509097c12 */ /* 0x000fe2000f8e3cff */
[----:B------:R-:W-:Y:S07]  /*5630*/  @P1 BRA `(.L_x_112) ;  /* 0xfffffff800c41947 */ /* 0x000fee000383ffff */
[----:B------:R-:W1:Y:S01]  /*5640*/  S2UR UR8, SR_CgaCtaId ;  /* 0x00000000000879c3 */ /* 0x000e620000008800 */
[----:B------:R-:W-:Y:S01]  /*5650*/  ELECT P0, URZ, PT ;  /* 0x0000000000ff782f */ /* 0x000fe20003800000 */
[----:B------:R-:W-:Y:S01]  /*5660*/  HFMA2 R0, -RZ, RZ, 0, 5.9604644775390625e-08 ;  /* 0x00000001ff007431 */ /* 0x000fe200000001ff */
[----:B------:R-:W-:-:S05]  /*5670*/  UMOV UR4, 0x40 ;  /* 0x0000004000047882 */ /* 0x000fca0000000000 */
[----:B------:R-:W-:Y:S01]  /*5680*/  UVIRTCOUNT.DEALLOC.SMPOOL 0x80 ;  /* 0x000000800000784c */ /* 0x000fe20000000000 */
[----:B------:R-:W-:Y:S02]  /*5690*/  UISETP.NE.AND UP1, UPT, UR27, URZ, UPT ;  /* 0x000000ff1b00728c */ /* 0x000fe4000bf25270 */
[----:B-1----:R-:W-:-:S09]  /*56a0*/  ULEA UR8, UR8, UR4, 0x18 ;  /* 0x0000000408087291 */ /* 0x002fd2000f8ec0ff */
[----:B------:R1:W-:Y:S01]  /*56b0*/  @P0 STS.U8 [UR8+0x1c], R0 ;  /* 0x00001c00ff000988 */ /* 0x0003e20008000008 */
[----:B------:R-:W-:Y:S05]  /*56c0*/  BRA.U UP1, `(.L_x_113) ;  /* 0x0000000101a07547 */ /* 0x000fea000b800000 */
[----:B------:R-:W-:Y:S01]  /*56d0*/  UIADD3 UR7, UPT, UPT, UR13, 0x2f0, URZ ;  /* 0x000002f00d077890 */ /* 0x000fe2000fffe0ff */
[----:B------:R-:W-:-:S03]  /*56e0*/  SHF.L.U32 R2, R9, 0x1f, RZ ;  /* 0x0000001f09027819 */ /* 0x000fc600000006ff */
[----:B------:R-:W-:-:S09]  /*56f0*/  ULEA UR4, UR20, UR7, 0x3 ;  /* 0x0000000714047291 */ /* 0x000fd2000f8e18ff */
[----:B------:R-:W2:Y:S02]  /*5700*/  SYNCS.PHASECHK.TRANS64.TRYWAIT P0, [UR4], R2 ;  /* 0x00000002ff0075a7 */ /* 0x000ea40008001104 */
[----:B--2---:R-:W-:Y:S05]  /*5710*/  @!P0 BRA `(.L_x_114) ;  /* 0x0000004800f48947 */ /* 0x004fea0003800000 */
.L_x_248:
        /* <DEDUP_REMOVED lines=9> */
.L_x_250:
        /* <DEDUP_REMOVED lines=9> */
.L_x_252:
[----:B------:R-:W-:-:S04]  /*5840*/  UIADD3 UR4, UPT, UPT, UR4, 0x1, URZ ;  /* 0x0000000104047890 */ /* 0x000fc8000fffe0ff */
[----:B------:R-:W-:-:S04]  /*5850*/  UISETP.NE.AND UP0, UPT, UR4, 0x4, UPT ;  /* 0x000000040400788c */ /* 0x000fc8000bf05270 */
[----:B------:R-:W-:Y:S02]  /*5860*/  USEL UR5, URZ, 0x1, UP0 ;  /* 0x00000001ff057887 */ /* 0x000fe40008000000 */
[----:B------:R-:W-:-:S04]  /*5870*/  USEL UR4, UR4, URZ, UP0 ;  /* 0x000000ff04047287 */ /* 0x000fc80008000000 */
[----:B------:R-:W-:Y:S01]  /*5880*/  ULEA UR4, UR4, UR7, 0x3 ;  /* 0x0000000704047291 */ /* 0x000fe2000f8e18ff */
[----:B------:R-:W-:-:S04]  /*5890*/  LOP3.LUT R2, R2, UR5, RZ, 0x3c, !PT ;  /* 0x0000000502027c12 */ /* 0x000fc8000f8e3cff */
[----:B------:R-:W-:Y:S01]  /*58a0*/  SHF.L.U32 R2, R2, 0x1f, RZ ;  /* 0x0000001f02027819 */ /* 0x000fe200000006ff */
[----:B-1----:R-:W-:-:S04]  /*58b0*/  IMAD.U32 R0, RZ, RZ, UR4 ;  /* 0x00000004ff007e24 */ /* 0x002fc8000f8e00ff */
[----:B------:R1:W2:Y:S03]  /*58c0*/  SYNCS.PHASECHK.TRANS64.TRYWAIT P0, [R0+URZ], R2 ;  /* 0x00000002000075a7 */ /* 0x0002a600080011ff */
[----:B--2---:R-:W-:Y:S05]  /*58d0*/  @!P0 NANOSLEEP.SYNCS 0x989680 ;  /* 0x009896800000895d */ /* 0x004fea0003900000 */
[----:B------:R-:W2:Y:S02]  /*58e0*/  @!P0 SYNCS.PHASECHK.TRANS64 P0, [R0+URZ], R2 ;  /* 0x00000002000085a7 */ /* 0x000ea400080010ff */
[----:B--2---:R-:W-:Y:S05]  /*58f0*/  @P0 BRA `(.L_x_117) ;  /* 0x0000000000200947 */ /* 0x004fea0003800000 */
.L_x_118:
[----:B--2---:R2:W4:Y:S02]  /*5900*/  SYNCS.PHASECHK.TRANS64.TRYWAIT P0, [R0+URZ], R2 ;  /* 0x00000002000075a7 */ /* 0x00452400080011ff */
[----:B----4-:R-:W-:Y:S05]  /*5910*/  @!P0 NANOSLEEP.SYNCS 0x989680 ;  /* 0x009896800000895d */ /* 0x010fea0003900000 */
[----:B------:R-:W4:Y:S02]  /*5920*/  @!P0 SYNCS.PHASECHK.TRANS64 P0, [R0+URZ], R2 ;  /* 0x00000002000085a7 */ /* 0x000f2400080010ff */
[----:B----4-:R-:W-:Y:S05]  /*5930*/  @!P0 BRA `(.L_x_118) ;  /* 0xfffffffc00f08947 */ /* 0x010fea000383ffff */
[----:B------:R-:W-:Y:S05]  /*5940*/  BRA `(.L_x_117) ;  /* 0x00000000000c7947 */ /* 0x000fea0003800000 */
.L_x_113:
[----:B------:R-:W-:-:S04]  /*5950*/  UIADD3 UR4, UPT, UPT, UR13, 0x330, URZ ;  /* 0x000003300d047890 */ /* 0x000fc8000fffe0ff */
[----:B------:R-:W-:-:S09]  /*5960*/  UPRMT UR4, UR29, 0x654, UR4 ;  /* 0x000006541d047896 */ /* 0x000fd20008000004 */
[----:B------:R-:W-:Y:S03]  /*5970*/  SYNCS.ARRIVE.TRANS64.RED.A1T0 RZ, [UR4], RZ ;  /* 0x000000ffffff79a7 */ /* 0x000fe60008100404 */
.L_x_117:
[----:B-12---:R-:W-:Y:S01]  /*5980*/  SHF.L.U32 R2, RZ, 0x1f, RZ ;  /* 0x0000001fff027819 */ /* 0x006fe200000006ff */
[----:B------:R-:W-:Y:S01]  /*5990*/  UIADD3 UR4, UPT, UPT, UR13, 0x330, URZ ;  /* 0x000003300d047890 */ /* 0x000fe2000fffe0ff */
[----:B------:R-:W-:Y:S02]  /*59a0*/  PLOP3.LUT P0, PT, PT, PT, UP1, 0x80, 0x8 ;  /* 0x000000000008781c */ /* 0x000fe40003f0f018 */
[----:B------:R-:W1:Y:S02]  /*59b0*/  SYNCS.PHASECHK.TRANS64.TRYWAIT P1, [UR13+0x330], R2 ;  /* 0x00033002ff0075a7 */ /* 0x000e64000802110d */
[----:B-1----:R-:W-:Y:S09]  /*59c0*/  @!P1 BRA `(.L_x_119) ;  /* 0x0000004800909947 */ /* 0x002ff20003800000 */
.L_x_254:
[----:B------:R-:W-:Y:S01]  /*59d0*/  @!UP1 UPRMT UR4, UR29, 0x654, UR4 ;  /* 0x000006541d049896 */ /* 0x000fe20008000004 */
[----:B------:R-:W-:Y:S01]  /*59e0*/  UMOV UR5, 0xffff ;  /* 0x0000ffff00057882 */ /* 0x000fe20000000000 */
[----:B------:R-:W-:-:S07]  /*59f0*/  UMOV UR6, 0x1 ;  /* 0x0000000100067882 */ /* 0x000fce0000000000 */
[----:B------:R-:W-:Y:S01]  /*5a00*/  @!P0 SYNCS.ARRIVE.TRANS64.RED.A1T0 RZ, [UR4], RZ ;  /* 0x000000ffffff89a7 */ /* 0x000fe20008100404 */
[----:B------:R-:W-:Y:S01]  /*5a10*/  NOP ;  /* 0x0000000000007918 */ /* 0x000fe20000000000 */
[----:B-1----:R-:W1:Y:S01]  /*5a20*/  LDS R0, [UR8+0x14] ;  /* 0x00001408ff007984 */ /* 0x002e620008000800 */
[----:B------:R-:W-:-:S04]  /*5a30*/  ULOP3.LUT UR4, UR26, 0xffff, URZ, 0xc0, !UPT ;  /* 0x0000ffff1a047892 */ /* 0x000fc8000f8ec0ff */
[----:B------:R-:W-:-:S04]  /*5a40*/  USHF.R.U32.HI UR4, URZ, 0x5, UR4 ;  /* 0x00000005ff047899 */ /* 0x000fc80008011604 */
[----:B------:R-:W-:Y:S02]  /*5a50*/  USHF.L.U32 UR5, UR5, UR4, URZ ;  /* 0x0000000405057299 */ /* 0x000fe400080006ff */
[----:B------:R-:W-:-:S04]  /*5a60*/  USHF.L.U32 UR4, UR6, UR4, URZ ;  /* 0x0000000406047299 */ /* 0x000fc800080006ff */
[----:B-1----:R-:W-:-:S04]  /*5a70*/  LOP3.LUT R0, R0, UR5, RZ, 0xc0, !PT ;  /* 0x0000000500007c12 */ /* 0x002fc8000f8ec0ff */
[----:B------:R-:W-:-:S13]  /*5a80*/  ISETP.NE.AND P0, PT, R0, UR5, PT ;  /* 0x0000000500007c0c */ /* 0x000fda000bf05270 */
[----:B------:R-:W-:Y:S05]  /*5a90*/  @P0 BRA `(.L_x_120) ;  /* 0x0000000000580947 */ /* 0x000fea0003800000 */
[----:B------:R-:W1:Y:S02]  /*5aa0*/  LDS R0, [UR8+0x18] ;  /* 0x00001808ff007984 */ /* 0x000e640008000800 */
[----:B-1----:R-:W-:-:S04]  /*5ab0*/  LOP3.LUT R0, R0, UR4, RZ, 0xc0, !PT ;  /* 0x0000000400007c12 */ /* 0x002fc8000f8ec0ff */
[----:B------:R-:W-:-:S13]  /*5ac0*/  ISETP.NE.AND P0, PT, R0, UR4, PT ;  /* 0x0000000400007c0c */ /* 0x000fda000bf05270 */
[----:B------:R-:W-:Y:S05]  /*5ad0*/  @P0 BRA `(.L_x_121) ;  /* 0x00000000003c0947 */ /* 0x000fea0003800000 */
[----:B------:R-:W1:Y:S01]  /*5ae0*/  S2R R2, SR_LANEID ;  /* 0x0000000000027919 */ /* 0x000e620000000000 */
[----:B------:R-:W-:-:S06]  /*5af0*/  ULOP3.LUT UR5, URZ, UR5, URZ, 0x33, !UPT ;  /* 0x00000005ff057292 */ /* 0x000fcc000f8e33ff */
[----:B------:R-:W-:-:S04]  /*5b00*/  IMAD.U32 R0, RZ, RZ, UR5 ;  /* 0x00000005ff007e24 */ /* 0x000fc8000f8e00ff */
[----:B------:R2:W4:Y:S02]  /*5b10*/  REDUX UR7, R0 ;  /* 0x00000000000773c4 */ /* 0x0005240000000000 */
[----:B------:R1:W-:Y:S01]  /*5b20*/  UTCATOMSWS.AND URZ, UR5 ;  /* 0x0000000500ff79e3 */ /* 0x0003e20008000000 */
[----:B--2---:R-:W-:Y:S01]  /*5b30*/  LOP3.LUT R0, RZ, UR4, RZ, 0x33, !PT ;  /* 0x00000004ff007c12 */ /* 0x004fe2000f8e33ff */
[----:B------:R-:W-:Y:S02]  /*5b40*/  VOTEU.ANY UR4, UPT, PT ;  /* 0x0000000000047886 */ /* 0x000fe400038e0100 */
[----:B------:R-:W-:Y:S02]  /*5b50*/  UFLO.U32 UR4, UR4 ;  /* 0x00000004000472bd */ /* 0x000fe400080e0000 */
[----:B------:R-:W2:Y:S04]  /*5b60*/  REDUX UR6, R0 ;  /* 0x00000000000673c4 */ /* 0x000ea80000000000 */
[----:B-1----:R-:W-:-:S02]  /*5b70*/  ISETP.EQ.U32.AND P0, PT, R2, UR4, PT ;  /* 0x0000000402007c0c */ /* 0x002fc4000bf02070 */
[----:B----4-:R-:W-:-:S11]  /*5b80*/  MOV R2, UR7 ;  /* 0x0000000700027c02 */ /* 0x010fd60008000f00 */
[----:B------:R1:W-:Y:S01]  /*5b90*/  @P0 ATOMS.AND RZ, [UR8+0x14], R2 ;  /* 0x00001402ffff098c */ /* 0x0003e2000a800008 */
[----:B--2---:R-:W-:-:S05]  /*5ba0*/  IMAD.U32 R0, RZ, RZ, UR6 ;  /* 0x00000006ff007e24 */ /* 0x004fca000f8e00ff */
[----:B------:R1:W-:Y:S01]  /*5bb0*/  @P0 ATOMS.AND RZ, [UR8+0x18], R0 ;  /* 0x00001800ffff098c */ /* 0x0003e2000a800008 */
[----:B------:R-:W-:Y:S05]  /*5bc0*/  BRA `(.L_x_122) ;  /* 0x0000000000147947 */ /* 0x000fea0003800000 */
.L_x_121:
[----:B------:R-:W-:Y:S02]  /*5bd0*/  MOV R2, 0x5bf0 ;  /* 0x00005bf000027802 */ /* 0x000fe40000000f00 */
[----:B---3-5:R-:W-:Y:S05]  /*5be0*/  CALL.REL.NOINC `($__internal_0_$__cuda_sm10x_tcgen05_guardrail_trap_col_being_dealloced_not_returned_by_alloc) ;  /* 0x0000004800a47944 */ /* 0x028fea0003c00000 */
[----:B------:R-:W-:Y:S05]  /*5bf0*/  BRA `(.L_x_122) ;  /* 0x0000000000087947 */ /* 0x000fea0003800000 */
.L_x_120:
[----:B------:R-:W-:Y:S02]  /*5c00*/  MOV R2, 0x5c20 ;  /* 0x00005c2000027802 */ /* 0x000fe40000000f00 */
[----:B---3-5:R-:W-:Y:S05]  /*5c10*/  CALL.REL.NOINC `($__internal_2_$__cuda_sm10x_tcgen05_guardrail_trap_unallocated_columns_being_dealloced) ;  /* 0x0000004800b07944 */ /* 0x028fea0003c00000 */
.L_x_122:
[----:B------:R-:W-:Y:S01]  /*5c20*/  NOP ;  /* 0x0000000000007918 */ /* 0x000fe20000000000 */
[----:B------:R-:W-:Y:S05]  /*5c30*/  EXIT ;  /* 0x000000000000794d */ /* 0x000fea0003800000 */
.L_x_93:
[----:B------:R-:W-:-:S09]  /*5c40*/  UISETP.NE.OR UP0, UPT, UR13, 0x3, !UP3 ;  /* 0x000000030d00788c */ /* 0x000fd2000df05670 */
[----:B------:R-:W-:Y:S05]  /*5c50*/  BRA.U UP0, `(.L_x_123) ;  /* 0x0000000d000c7547 */ /* 0x000fea000b800000 */
[----:B------:R-:W1:Y:S01]  /*5c60*/  S2UR UR10, SR_CgaCtaId ;  /* 0x00000000000a79c3 */ /* 0x000e620000008800 */
[----:B------:R-:W2:Y:S01]  /*5c70*/  LDCU UR26, c[0x0][0x370] ;  /* 0x00006e00ff1a77ac */ /* 0x000ea20008000800 */
[----:B------:R-:W-:Y:S02]  /*5c80*/  HFMA2 R13, -RZ, RZ, 0, 0 ;  /* 0x00000000ff0d7431 */ /* 0x000fe400000001ff */
[----:B------:R-:W-:Y:S01]  /*5c90*/  IMAD.MOV.U32 R15, RZ, RZ, 0x1 ;  /* 0x00000001ff0f7424 */ /* 0x000fe200078e00ff */
[----:B------:R-:W-:Y:S01]  /*5ca0*/  MOV R12, 0x2000 ;  /* 0x00002000000c7802 */ /* 0x000fe20000000f00 */
[----:B------:R-:W2:Y:S01]  /*5cb0*/  LDCU.128 UR28, c[0x0][0xb10] ;  /* 0x00016200ff1c77ac */ /* 0x000ea20008000c00 */
[----:B------:R-:W-:Y:S01]  /*5cc0*/  IMAD.MOV.U32 R14, RZ, RZ, RZ ;  /* 0x000000ffff0e7224 */ /* 0x000fe200078e00ff */
[----:B------:R-:W3:Y:S01]  /*5cd0*/  LDC.64 R16, c[0x0][0x348] ;  /* 0x0000d200ff107b82 */ /* 0x000ee20000000a00 */
[----:B------:R-:W4:Y:S01]  /*5ce0*/  LDCU UR25, c[0x0][0x374] ;  /* 0x00006e80ff1977ac */ /* 0x000f220008000800 */
[----:B------:R-:W1:Y:S06]  /*5cf0*/  LDCU UR16, c[0x0][0xb0c] ;  /* 0x00016180ff1077ac */ /* 0x000e6c0008000800 */
[----:B------:R-:W3:Y:S01]  /*5d00*/  LDC.64 R2, c[0x0][0x888] ;  /* 0x00022200ff027b82 */ /* 0x000ee20000000a00 */
[----:B------:R-:W1:Y:S01]  /*5d10*/  LDCU UR35, c[0x0][0xb20] ;  /* 0x00016400ff2377ac */ /* 0x000e620008000800 */
[----:B------:R-:W1:Y:S06]  /*5d20*/  LDCU UR4, c[0x0][0xb30] ;  /* 0x00016600ff0477ac */ /* 0x000e6c0008000800 */
[----:B------:R-:W3:Y:S01]  /*5d30*/  LDC.64 R4, c[0x0][0x890] ;  /* 0x00022400ff047b82 */ /* 0x000ee20000000a00 */
[----:B------:R-:W-:Y:S01]  /*5d40*/  UMOV UR17, 0x400 ;  /* 0x0000040000117882 */ /* 0x000fe20000000000 */
[----:B--2---:R-:W-:-:S02]  /*5d50*/  UIMAD.WIDE.U32 UR6, UR26, UR28, URZ ;  /* 0x0000001c1a0672a5 */ /* 0x004fc4000f8e00ff */
[----:B----4-:R-:W-:Y:S02]  /*5d60*/  UIMAD.WIDE.U32 UR8, UR25, UR31, URZ ;  /* 0x0000001f190872a5 */ /* 0x010fe4000f8e00ff */
[----:B-1----:R-:W-:Y:S02]  /*5d70*/  ULEA UR17, UR10, UR17, 0x18 ;  /* 0x000000110a117291 */ /* 0x002fe4000f8ec0ff */
[----:B------:R-:W-:Y:S02]  /*5d80*/  UPLOP3.LUT UP3, UPT, UPT, UPT, UPT, 0x40, 0x4 ;  /* 0x000000000004789c */ /* 0x000fe40003f6e870 */
[----:B------:R-:W-:Y:S01]  /*5d90*/  UIADD3 UR27, UPT, UPT, UR17, 0x290, URZ ;  /* 0x00000290111b7890 */ /* 0x000fe2000fffe0ff */
[----:B------:R-:W-:Y:S01]  /*5da0*/  UMOV UR6, UR7 ;  /* 0x0000000700067c82 */ /* 0x000fe20008000000 */
[----:B------:R-:W-:Y:S01]  /*5db0*/  UMOV UR32, UR9 ;  /* 0x0000000900207c82 */ /* 0x000fe20008000000 */
[----:B------:R-:W-:Y:S02]  /*5dc0*/  UISETP.GE.AND UP0, UPT, UR40, 0x1, UPT ;  /* 0x000000012800788c */ /* 0x000fe4000bf06270 */
[----:B------:R-:W-:Y:S01]  /*5dd0*/  UISETP.NE.AND UP4, UPT, UR40, 0x1, UPT ;  /* 0x000000012800788c */ /* 0x000fe2000bf85270 */
[----:B------:R-:W1:Y:S01]  /*5de0*/  LDCU.64 UR14, c[0x0][0xb28] ;  /* 0x00016500ff0e77ac */ /* 0x000e620008000a00 */
[----:B------:R-:W-:-:S02]  /*5df0*/  UISETP.NE.AND UP6, UPT, UR16, 0x1, UPT ;  /* 0x000000011000788c */ /* 0x000fc4000bfc5270 */
[----:B------:R-:W-:Y:S02]  /*5e00*/  UISETP.NE.AND UP5, UPT, UR30, 0x1, UPT ;  /* 0x000000011e00788c */ /* 0x000fe4000bfa5270 */
[----:B------:R-:W-:Y:S02]  /*5e10*/  UPRMT UR27, UR10, 0x654, UR27 ;  /* 0x000006540a1b7896 */ /* 0x000fe4000800001b */
[----:B------:R-:W-:Y:S02]  /*5e20*/  USHF.R.U32.HI UR33, URZ, UR29, UR6 ;  /* 0x0000001dff217299 */ /* 0x000fe40008011606 */
[----:B------:R-:W-:Y:S02]  /*5e30*/  USHF.R.U32.HI UR32, URZ, UR35, UR32 ;  /* 0x00000023ff207299 */ /* 0x000fe40008011620 */
[----:B------:R-:W-:-:S11]  /*5e40*/  UISETP.NE.AND UP2, UPT, UR4, 0x1, UPT ;  /* 0x000000010400788c */ /* 0x000fd6000bf45270 */
.L_x_131:
[C---:B------:R-:W-:Y:S02]  /*5e50*/  LEA R7, R14.reuse, UR17, 0x3 ;  /* 0x000000110e077c11 */ /* 0x040fe4000f8e18ff */
[----:B------:R-:W-:Y:S02]  /*5e60*/  SHF.L.U32 R0, R13, 0x1f, RZ ;  /* 0x0000001f0d007819 */ /* 0x000fe400000006ff */
[----:B------:R-:W-:Y:S02]  /*5e70*/  LEA R8, R14, UR17, 0x4 ;  /* 0x000000110e087c11 */ /* 0x000fe4000f8e20ff */
[----:B--2---:R-:W2:Y:S02]  /*5e80*/  SYNCS.PHASECHK.TRANS64.TRYWAIT P0, [R7+URZ+0x2b0], R0 ;  /* 0x0002b000070075a7 */ /* 0x004ea400080011ff */
[----:B--2---:R-:W-:Y:S05]  /*5e90*/  @!P0 BRA `(.L_x_124) ;  /* 0x0000004400748947 */ /* 0x004fea0003800000 */
.L_x_255:
[----:B------:R-:W4:Y:S01]  /*5ea0*/  LDS.128 R8, [R8+0x340] ;  /* 0x0003400008087984 */ /* 0x000f220000000c00 */
[----:B------:R-:W-:Y:S01]  /*5eb0*/  UISETP.GE.AND UP0, UPT, UR40, 0x1, UPT ;  /* 0x000000012800788c */ /* 0x000fe2000bf06270 */
[----:B------:R-:W-:Y:S01]  /*5ec0*/  @!PT LDS RZ, [RZ] ;  /* 0x00000000fffff984 */ /* 0x000fe20000000800 */
[----:B------:R-:W-:Y:S01]  /*5ed0*/  @!PT LDS RZ, [RZ] ;  /* 0x00000000fffff984 */ /* 0x000fe20000000800 */
[----:B------:R-:W-:Y:S01]  /*5ee0*/  @!PT LDS RZ, [RZ] ;  /* 0x00000000fffff984 */ /* 0x000fe20000000800 */
[----:B------:R-:W-:Y:S01]  /*5ef0*/  @!PT LDS RZ, [RZ] ;  /* 0x00000000fffff984 */ /* 0x000fe20000000800 */
[----:B------:R1:W-:Y:S06]  /*5f00*/  MEMBAR.ALL.CTA ;  /* 0x0000000000007992 */ /* 0x0003ec0000008000 */
[----:B-1----:R-:W1:Y:S01]  /*5f10*/  FENCE.VIEW.ASYNC.S ;  /* 0x00000000000073c6 */ /* 0x002e620000000000 */
[----:B----4-:R-:W-:Y:S11]  /*5f20*/  LOP3.LUT P0, RZ, R10, 0x1, RZ, 0xc0, !PT ;  /* 0x000000010aff7812 */ /* 0x010ff6000780c0ff */
[----:B------:R-:W-:Y:S02]  /*5f30*/  @!UPT UIADD3 URZ, UPT, UPT, URZ, URZ, URZ ;  /* 0x000000fffffff290 */ /* 0x000fe4000fffe0ff */
[----:B-1----:R-:W-:Y:S01]  /*5f40*/  VOTEU.ANY UP1, P0 ;  /* 0x0000000000ff7886 */ /* 0x002fe20000020100 */
[----:B------:R-:W-:Y:S11]  /*5f50*/  PLOP3.LUT P0, PT, PT, PT, UP1, 0x80, 0x8 ;  /* 0x000000000008781c */ /* 0x000ff60003f0f018 */
[----:B------:R-:W-:Y:S02]  /*5f60*/  @!UPT UIADD3 URZ, UPT, UPT, URZ, URZ, URZ ;  /* 0x000000fffffff290 */ /* 0x000fe4000fffe0ff */
[----:B--2---:R-:W-:Y:S02]  /*5f70*/  @P0 SHF.R.U32.HI R0, RZ, 0x10, R9 ;  /* 0x00000010ff000819 */ /* 0x004fe40000011609 */
[----:B------:R-:W-:Y:S02]  /*5f80*/  @P0 MOV R6, R8 ;  /* 0x0000000800060202 */ /* 0x000fe40000000f00 */
[----:B------:R-:W-:Y:S01]  /*5f90*/  @P0 R2UR UR4, R0 ;  /* 0x00000000000402ca */ /* 0x000fe200000e0000 */
[----:B------:R-:W-:Y:S01]  /*5fa0*/  VIADD R0, R7, 0x2c0 ;  /* 0x000002c007007836 */ /* 0x000fe20000000000 */
[----:B------:R-:W-:Y:S02]  /*5fb0*/  @P0 LOP3.LUT R8, R9, 0xffff, RZ, 0xc0, !PT ;  /* 0x0000ffff09080812 */ /* 0x000fe400078ec0ff */
[----:B------:R-:W-:Y:S02]  /*5fc0*/  @P0 R2UR UR6, R6 ;  /* 0x00000000060602ca */ /* 0x000fe400000e0000 */
[----:B------:R-:W-:Y:S02]  /*5fd0*/  PRMT R0, RZ, 0x654, R0 ;  /* 0x00000654ff007816 */ /* 0x000fe40000000000 */
[----:B------:R-:W-:Y:S02]  /*5fe0*/  @P0 R2UR UR5, R8 ;  /* 0x00000000080502ca */ /* 0x000fe400000e0000 */
[----:B------:R1:W-:Y:S03]  /*5ff0*/  SYNCS.ARRIVE.TRANS64.RED.A1T0 RZ, [R0+URZ], RZ ;  /* 0x000000ff00ff79a7 */ /* 0x0003e600081004ff */
[----:B------:R-:W-:Y:S04]  /*6000*/  @UP1 UMOV UR24, UR4 ;  /* 0x0000000400181c82 */ /* 0x000fe80008000000 */
[----:B------:R-:W-:Y:S04]  /*6010*/  @UP1 UMOV UR13, UR6 ;  /* 0x00000006000d1c82 */ /* 0x000fe80008000000 */
[----:B------:R-:W-:Y:S01]  /*6020*/  @UP1 UMOV UR7, UR5 ;  /* 0x0000000500071c82 */ /* 0x000fe20008000000 */
[----:B------:R-:W-:Y:S05]  /*6030*/  BRA.U !UP0, `(.L_x_125) ;  /* 0x0000000108a47547 */ /* 0x000fea000b800000 */
[----:B------:R-:W-:Y:S02]  /*6040*/  UIMAD.WIDE.U32 UR10, UR7, UR31, URZ ;  /* 0x0000001f070a72a5 */ /* 0x000fe4000f8e00ff */
[----:B------:R-:W-:Y:S02]  /*6050*/  UIMAD.WIDE.U32 UR18, UR13, UR28, URZ ;  /* 0x0000001c0d1272a5 */ /* 0x000fe4000f8e00ff */
[----:B------:R-:W-:Y:S02]  /*6060*/  USEL UR4, UR25, UR32, !UP5 ;  /* 0x0000002019047287 */ /* 0x000fe4000e800000 */
[----:B------:R-:W-:Y:S02]  /*6070*/  USEL UR8, UR26, UR33, !UP6 ;  /* 0x000000211a087287 */ /* 0x000fe4000f000000 */
[----:B------:R-:W-:Y:S02]  /*6080*/  UIMAD.WIDE.U32 UR20, UR4, UR14, URZ ;  /* 0x0000000e041472a5 */ /* 0x000fe4000f8e00ff */
[----:B------:R-:W-:Y:S01]  /*6090*/  UIMAD.WIDE.U32 UR22, UR8, UR14, URZ ;  /* 0x0000000e081672a5 */ /* 0x000fe2000f8e00ff */
[----:B------:R-:W-:Y:S02]  /*60a0*/  UMOV UR5, UR11 ;  /* 0x0000000b00057c82 */ /* 0x000fe40008000000 */
[----:B------:R-:W-:Y:S03]  /*60b0*/  USHF.R.U32.HI UR6, URZ, UR35, UR5 ;  /* 0x00000023ff067299 */ /* 0x000fe60008011605 */
[----:B------:R-:W-:Y:S01]  /*60c0*/  UMOV UR5, UR19 ;  /* 0x0000001300057c82 */ /* 0x000fe20008000000 */
[----:B------:R-:W-:Y:S02]  /*60d0*/  USEL UR6, UR7, UR6, !UP5 ;  /* 0x0000000607067287 */ /* 0x000fe4000e800000 */
[----:B------:R-:W-:Y:S02]  /*60e0*/  USHF.R.U32.HI UR9, URZ, UR29, UR5 ;  /* 0x0000001dff097299 */ /* 0x000fe40008011605 */
[----:B------:R-:W-:Y:S01]  /*60f0*/  UIMAD.WIDE.U32 UR10, UR6, UR14, URZ ;  /* 0x0000000e060a72a5 */ /* 0x000fe2000f8e00ff */
[----:B------:R-:W-:Y:S02]  /*6100*/  UMOV UR5, UR21 ;  /* 0x0000001500057c82 */ /* 0x000fe40008000000 */
[----:B------:R-:W-:Y:S03]  /*6110*/  @UP4 USHF.R.U32.HI UR4, URZ, UR15, UR5 ;  /* 0x0000000fff044299 */ /* 0x000fe60008011605 */
[----:B------:R-:W-:Y:S01]  /*6120*/  UMOV UR5, UR23 ;  /* 0x0000001700057c82 */ /* 0x000fe20008000000 */
[----:B------:R-:W-:Y:S02]  /*6130*/  UIMAD UR4, UR40, UR4, URZ ;  /* 0x00000004280472a4 */ /* 0x000fe4000f8e02ff */
[----:B------:R-:W-:Y:S02]  /*6140*/  @UP4 USHF.R.U32.HI UR8, URZ, UR15, UR5 ;  /* 0x0000000fff084299 */ /* 0x000fe40008011605 */
[----:B------:R-:W-:Y:S02]  /*6150*/  USEL UR5, UR13, UR9, !UP6 ;  /* 0x000000090d057287 */ /* 0x000fe4000f000000 */
[----:B------:R-:W-:Y:S02]  /*6160*/  UIMAD UR9, UR40, UR8, URZ ;  /* 0x00000008280972a4 */ /* 0x000fe4000f8e02ff */
[----:B------:R-:W-:Y:S03]  /*6170*/  UISETP.GE.AND UP0, UPT, UR6, UR4, UPT ;  /* 0x000000040600728c */ /* 0x000fe6000bf06270 */
[----:B------:R-:W-:Y:S01]  /*6180*/  UMOV UR4, UR11 ;  /* 0x0000000b00047c82 */ /* 0x000fe20008000000 */
[----:B------:R-:W-:Y:S02]  /*6190*/  UISETP.GE.OR UP0, UPT, UR5, UR9, UP0 ;  /* 0x000000090500728c */ /* 0x000fe40008706670 */
[----:B------:R-:W-:Y:S02]  /*61a0*/  USHF.R.U32.HI UR4, URZ, UR15, UR4 ;  /* 0x0000000fff047299 */ /* 0x000fe40008011604 */
[----:B------:R-:W-:Y:S02]  /*61b0*/  UIMAD.WIDE.U32 UR10, UR5, UR14, URZ ;  /* 0x0000000e050a72a5 */ /* 0x000fe4000f8e00ff */
[----:B------:R-:W-:Y:S04]  /*61c0*/  USEL UR12, UR6, UR4, !UP4 ;  /* 0x00000004060c7287 */ /* 0x000fe8000e000000 */
[----:B------:R-:W-:Y:S01]  /*61d0*/  UIADD3 UR9, UPT, UPT, -UR12, URZ, URZ ;  /* 0x000000ff0c097290 */ /* 0x000fe2000fffe1ff */
[----:B------:R-:W-:Y:S02]  /*61e0*/  @!UP0 UMOV UR4, UR11 ;  /* 0x0000000b00048c82 */ /* 0x000fe40008000000 */
[----:B------:R-:W-:Y:S02]  /*61f0*/  @!UP0 USHF.R.U32.HI UR4, URZ, UR15, UR4 ;  /* 0x0000000fff048299 */ /* 0x000fe40008011604 */
[----:B------:R-:W-:Y:S02]  /*6200*/  UIMAD UR9, UR40, UR9, UR6 ;  /* 0x00000009280972a4 */ /* 0x000fe4000f8e0206 */
[----:B------:R-:W-:Y:S04]  /*6210*/  @!UP0 USEL UR4, UR5, UR4, !UP4 ;  /* 0x0000000405048287 */ /* 0x000fe8000e000000 */
[----:B------:R-:W-:Y:S02]  /*6220*/  @!UP0 UIMAD UR9, UR8, UR9, UR4 ;  /* 0x00000009080982a4 */ /* 0x000fe4000f8e0204 */
[----:B------:R-:W-:Y:S02]  /*6230*/  @!UP0 UIADD3 UR10, UPT, UPT, UR12, -UR4, URZ ;  /* 0x800000040c0a8290 */ /* 0x000fe4000fffe0ff */
[----:B------:R-:W-:Y:S02]  /*6240*/  UIADD3 UR4, UPT, UPT, -UR5, URZ, URZ ;  /* 0x000000ff05047290 */ /* 0x000fe4000fffe1ff */
[----:B------:R-:W-:Y:S02]  /*6250*/  UIADD3 UR8, UPT, UPT, -UR6, URZ, URZ ;  /* 0x000000ff06087290 */ /* 0x000fe4000fffe1ff */
[----:B------:R-:W-:Y:S02]  /*6260*/  @!UP0 UIMAD UR6, UR10, UR40, UR5 ;  /* 0x000000280a0682a4 */ /* 0x000fe4000f8e0205 */
[----:B------:R-:W-:Y:S02]  /*6270*/  UIMAD UR13, UR16, UR4, UR13 ;  /* 0x00000004100d72a4 */ /* 0x000fe4000f8e020d */
[----:B------:R-:W-:Y:S01]  /*6280*/  UIMAD UR7, UR30, UR8, UR7 ;  /* 0x000000081e0772a4 */ /* 0x000fe2000f8e0207 */
[----:B------:R-:W-:Y:S02]  /*6290*/  @!UP0 UMOV UR5, UR9 ;  /* 0x0000000900058c82 */ /* 0x000fe40008000000 */
[----:B------:R-:W-:Y:S02]  /*62a0*/  UIMAD UR13, UR5, UR16, UR13 ;  /* 0x00000010050d72a4 */ /* 0x000fe4000f8e020d */
[----:B------:R-:W-:Y:S11]  /*62b0*/  UIMAD UR7, UR6, UR30, UR7 ;  /* 0x0000001e060772a4 */ /* 0x000ff6000f8e0207 */
[----:B------:R-:W-:Y:S01]  /*62c0*/  @!UPT UIADD3 URZ, UPT, UPT, URZ, URZ, URZ ;  /* 0x000000fffffff290 */ /* 0x000fe2000fffe0ff */
.L_x_125:
[----:B------:R-:W2:Y:S01]  /*62d0*/  @!UP2 LDCU.128 UR20, c[0x0][0xb10] ;  /* 0x00016200ff14a7ac */ /* 0x000ea20008000c00 */
[C---:B---3--:R-:W-:Y:S02]  /*62e0*/  ISETP.NE.U32.AND P1, PT, R4.reuse, RZ, PT ;  /* 0x000000ff0400720c */ /* 0x048fe40003f25070 */
[----:B------:R-:W-:Y:S02]  /*62f0*/  ISETP.NE.U32.AND P0, PT, R4, RZ, PT ;  /* 0x000000ff0400720c */ /* 0x000fe40003f05070 */
[C---:B------:R-:W-:Y:S02]  /*6300*/  ISETP.NE.AND.EX P1, PT, R5.reuse, RZ, PT, P1 ;  /* 0x000000ff0500720c */ /* 0x040fe40003f25310 */
[----:B------:R-:W-:Y:S01]  /*6310*/  ISETP.NE.AND.EX P0, PT, R5, RZ, PT, P0 ;  /* 0x000000ff0500720c */ /* 0x000fe20003f05300 */
[----:B------:R-:W3:Y:S01]  /*6320*/  @!UP2 LDCU UR5, c[0x0][0xb0c] ;  /* 0x00016180ff05a7ac */ /* 0x000ee20008000800 */
[----:B------:R-:W-:Y:S01]  /*6330*/  SHF.L.U32 R6, R15, 0x1f, RZ ;  /* 0x0000001f0f067819 */ /* 0x000fe200000006ff */
[----:B--2---:R-:W-:Y:S07]  /*6340*/  UIMAD.WIDE.U32 UR8, UR13, UR20, URZ ;  /* 0x000000140d0872a5 */ /* 0x004fee000f8e00ff */
[----:B------:R-:W-:Y:S01]  /*6350*/  @!UP2 UMOV UR4, UR9 ;  /* 0x000000090004ac82 */ /* 0x000fe20008000000 */
[----:B---3--:R-:W-:Y:S02]  /*6360*/  @!UP2 UISETP.NE.AND UP0, UPT, UR5, 0x1, UPT ;  /* 0x000000010500a88c */ /* 0x008fe4000bf05270 */
[----:B------:R-:W-:Y:S02]  /*6370*/  @!UP2 USHF.R.U32.HI UR4, URZ, UR21, UR4 ;  /* 0x00000015ff04a299 */ /* 0x000fe40008011604 */
[----:B------:R-:W-:Y:S02]  /*6380*/  UIMAD.WIDE.U32 UR8, UR7, UR23, URZ ;  /* 0x00000017070872a5 */ /* 0x000fe4000f8e00ff */
[----:B------:R-:W-:Y:S02]  /*6390*/  @!UP2 USEL UR10, UR13, UR4, !UP0 ;  /* 0x000000040d0aa287 */ /* 0x000fe4000c000000 */
[----:B------:R-:W-:Y:S03]  /*63a0*/  @!UP2 UISETP.NE.AND UP0, UPT, UR22, 0x1, UPT ;  /* 0x000000011600a88c */ /* 0x000fe6000bf05270 */
[----:B------:R-:W-:Y:S02]  /*63b0*/  @!UP2 UMOV UR6, UR9 ;  /* 0x000000090006ac82 */ /* 0x000fe40008000000 */
[----:B------:R-:W2:Y:S02]  /*63c0*/  @!UP2 LDCU UR4, c[0x0][0xb20] ;  /* 0x00016400ff04a7ac */ /* 0x000ea40008000800 */
[----:B--2---:R-:W-:Y:S04]  /*63d0*/  @!UP2 USHF.R.U32.HI UR6, URZ, UR4, UR6 ;  /* 0x00000004ff06a299 */ /* 0x004fe80008011606 */
[----:B------:R-:W-:Y:S04]  /*63e0*/  @!UP2 USEL UR6, UR7, UR6, !UP0 ;  /* 0x000000060706a287 */ /* 0x000fe8000c000000 */
[----:B------:R-:W-:Y:S02]  /*63f0*/  @!UP2 UIADD3 UR4, UPT, UPT, -UR10, UR6, URZ ;  /* 0x000000060a04a290 */ /* 0x000fe4000fffe1ff */
[----:B------:R-:W-:Y:S02]  /*6400*/  @!UP2 UIADD3 UR6, UPT, UPT, UR10, -UR6, URZ ;  /* 0x800000060a06a290 */ /* 0x000fe4000fffe0ff */
[----:B------:R-:W-:Y:S02]  /*6410*/  @!UP2 UIMAD UR13, UR4, UR5, UR13 ;  /* 0x00000005040da2a4 */ /* 0x000fe4000f8e020d */
[----:B------:R-:W-:Y:S01]  /*6420*/  @!UP2 UIMAD UR7, UR6, UR22, UR7 ;  /* 0x000000160607a2a4 */ /* 0x000fe2000f8e0207 */
[----:B------:R-:W-:Y:S11]  /*6430*/  BRA.U UP3, `(.L_x_126) ;  /* 0x0000000103107547 */ /* 0x000ff6000b800000 */
[----:B------:R-:W-:Y:S04]  /*6440*/  MOV R7, UR34 ;  /* 0x0000002200077c02 */ /* 0x000fe80008000f00 */
[----:B------:R-:W-:Y:S04]  /*6450*/  SHF.L.U32 R7, R7, 0x1f, RZ ;  /* 0x0000001f07077819 */ /* 0x000fe800000006ff */
[----:B------:R-:W2:Y:S02]  /*6460*/  SYNCS.PHASECHK.TRANS64.TRYWAIT P2, [UR17+0x2a8], R7 ;  /* 0x0002a807ff0075a7 */ /* 0x000ea40008041111 */
[----:B--2---:R-:W-:Y:S05]  /*6470*/  @!P2 BRA `(.L_x_127) ;  /* 0x000000400010a947 */ /* 0x004fea0003800000 */
.L_x_126:
[----:B------:R-:W-:Y:S05]  /*6480*/  @!P1 BRA `(.L_x_128) ;  /* 0x0000000000309947 */ /* 0x000fea0003800000 */
[----:B------:R-:W-:Y:S01]  /*6490*/  ISETP.NE.U32.AND P1, PT, R2, RZ, PT ;  /* 0x000000ff0200720c */ /* 0x000fe20003f25070 */
[----:B------:R-:W2:Y:S01]  /*64a0*/  LDCU.64 UR4, c[0x0][0x358] ;  /* 0x00006b00ff0477ac */ /* 0x000ea20008000a00 */
[----:B------:R-:W-:Y:S02]  /*64b0*/  IMAD.MOV.U32 R141, RZ, RZ, 0x1 ;  /* 0x00000001ff8d7424 */ /* 0x000fe400078e00ff */
[----:B------:R-:W-:Y:S11]  /*64c0*/  ISETP.NE.AND.EX P1, PT, R3, RZ, PT, P1 ;  /* 0x000000ff0300720c */ /* 0x000ff60003f25310 */
[----:B------:R-:W-:Y:S02]  /*64d0*/  @!UPT UIADD3 URZ, UPT, UPT, URZ, URZ, URZ ;  /* 0x000000fffffff290 */ /* 0x000fe4000fffe0ff */
[----:B------:R-:W3:Y:S01]  /*64e0*/  @P1 LDC.64 R8, c[0x0][0x888] ;  /* 0x00022200ff081b82 */ /* 0x000ee20000000a00 */
[----:B-1----:R-:W-:Y:S04]  /*64f0*/  @P1 IMAD R0, R4, UR36, RZ ;  /* 0x0000002404001c24 */ /* 0x002fe8000f8e02ff */
[----:B---3--:R-:W-:Y:S04]  /*6500*/  @P1 IMAD.WIDE R8, R0, 0x4, R8 ;  /* 0x0000000400081825 */ /* 0x008fe800078e0208 */
[----:B------:R-:W-:Y:S01]  /*6510*/  HFMA2 R0, -RZ, RZ, 0, 5.9604644775390625e-08 ;  /* 0x00000001ff007431 */ /* 0x000fe200000001ff */
[----:B--2--5:R2:W5:Y:S04]  /*6520*/  @P1 LDG.E R71, desc[UR4][R8.64] ;  /* 0x0000000408471981 */ /* 0x024568000c1e1900 */
[----:B------:R-:W-:Y:S01]  /*6530*/  @!P1 PRMT R141, R0, 0x7610, R141 ;  /* 0x00007610008d9816 */ /* 0x000fe2000000008d */
[----:B--2---:R-:W3:Y:S06]  /*6540*/  @!P1 LDC R71, c[0x0][0x880] ;  /* 0x00022000ff479b82 */ /* 0x004eec0000000800 */
.L_x_128:
[----:B---3-5:R-:W-:Y:S01]  /*6550*/  @!P0 FSETP.EQ.AND P1, PT, R71, RZ, PT ;  /* 0x000000ff4700820b */ /* 0x028fe20003f22000 */
[----:B------:R-:W-:Y:S01]  /*6560*/  @!UPT UIADD3 URZ, UPT, UPT, URZ, URZ, URZ ;  /* 0x000000fffffff290 */ /* 0x000fe2000fffe0ff */
[----:B------:R-:W-:Y:S11]  /*6570*/  @!P0 BRA `(.L_x_129) ;  /* 0x0000000000188947 */ /* 0x000ff60003800000 */
[----:B------:R-:W-:Y:S02]  /*6580*/  LOP3.LUT P0, RZ, R141, 0xff, RZ, 0xc0, !PT ;  /* 0x000000ff8dff7812 */ /* 0x000fe4000780c0ff */
[----:B------:R-:W-:Y:S04]  /*6590*/  ISETP.NE.U32.AND P1, PT, R2, RZ, PT ;  /* 0x000000ff0200720c */ /* 0x000fe80003f25070 */
[----:B------:R-:W-:Y:S04]  /*65a0*/  ISETP.NE.AND.EX P1, PT, R3, RZ, PT, P1 ;  /* 0x000000ff0300720c */ /* 0x000fe80003f25310 */
[----:B------:R-:W-:Y:S03]  /*65b0*/  PLOP3.LUT P1, PT, P1, PT, PT, 0x8, 0x80 ;  /* 0x000000000080781c */ /* 0x000fe60000f2e170 */
[----:B------:R-:W-:Y:S11]  /*65c0*/  @P0 FSETP.EQ.AND P1, PT, R71, RZ, PT ;  /* 0x000000ff4700020b */ /* 0x000ff60003f22000 */
[----:B------:R-:W-:Y:S02]  /*65d0*/  @!UPT UIADD3 URZ, UPT, UPT, URZ, URZ, URZ ;  /* 0x000000fffffff290 */ /* 0x000fe4000fffe0ff */
.L_x_129:
[----:B------:R-:W2:Y:S01]  /*65e0*/  SYNCS.PHASECHK.TRANS64.TRYWAIT P0, [UR17+0x298], R6 ;  /* 0x00029806ff0075a7 */ /* 0x000ea20008001111 */
[----:B------:R-:W-:Y:S02]  /*65f0*/  ELECT P2, URZ, PT ;  /* 0x0000000000ff782f */ /* 0x000fe40003840000 */
[----:B------:R-:W-:Y:S01]  /*6600*/  IADD3 R14, PT, PT, R14, 0x1, RZ ;  /* 0x000000010e0e7810 */ /* 0x000fe20007ffe0ff */
[----:B--2---:R-:W-:Y:S10]  /*6610*/  @!P0 BRA `(.L_x_130) ;  /* 0x0000003c00c08947 */ /* 0x004ff40003800000 */
.L_x_258:
[----:B------:R-:W-:Y:S01]  /*6620*/  PLOP3.LUT P1, PT, P1, P2, PT, 0xf2, 0x2f ;  /* 0x00000000002f781c */ /* 0x000fe20000f25e72 */
[----:B------:R-:W-:Y:S01]  /*6630*/  UMOV UR18, 0x0 ;  /* 0x0000000000127882 */ /* 0x000fe20000000000 */
[----:B------:R-:W-:Y:S01]  /*6640*/  UMOV UR19, 0x10000000 ;  /* 0x1000000000137882 */ /* 0x000fe20000000000 */
[----:B------:R-:W-:Y:S01]  /*6650*/  UMOV UR12, UR36 ;  /* 0x00000024000c7c82 */ /* 0x000fe20008000000 */
[----:B------:R-:W-:Y:S01]  /*6660*/  LOP3.LUT R15, R15, 0x1, RZ, 0x3c, !PT ;  /* 0x000000010f0f7812 */ /* 0x000fe200078e3cff */
[----:B------:R-:W-:Y:S01]  /*6670*/  UPLOP3.LUT UP3, UPT, UPT, UPT, UPT, 0x80, 0x8 ;  /* 0x000000000008789c */ /* 0x000fe20003f6f070 */
[----:B------:R-:W-:Y:S07]  /*6680*/  UMOV UR36, UR24 ;  /* 0x0000001800247c82 */ /* 0x000fee0008000000 */
[----:B-1----:R-:W-:Y:S01]  /*6690*/  @!P1 IADD3 R6, P0, PT, R16, 0x580, RZ ;  /* 0x0000058010069810 */ /* 0x002fe20007f1e0ff */
[----:B------:R-:W-:Y:S03]  /*66a0*/  VOTEU.ALL UP0, P1 ;  /* 0x0000000000ff7886 */ /* 0x000fe60000800000 */
[----:B------:R-:W-:Y:S01]  /*66b0*/  @!P1 R2UR UR5, R6 ;  /* 0x00000000060592ca */ /* 0x000fe200000e0000 */
[----:B------:R-:W-:Y:S01]  /*66c0*/  @!P1 IMAD.X R0, RZ, RZ, R17, P0 ;  /* 0x000000ffff009224 */ /* 0x000fe200000e0611 */
[----:B------:R-:W-:Y:S01]  /*66d0*/  @!UP0 USHF.L.U32 UR10, UR45, 0x6, URZ ;  /* 0x000000062d0a8899 */ /* 0x000fe200080006ff */
[----:B------:R-:W-:Y:S01]  /*66e0*/  ISETP.NE.AND P0, PT, R14, 0x2, PT ;  /* 0x000000020e00780c */ /* 0x000fe20003f05270 */
[----:B------:R-:W-:Y:S02]  /*66f0*/  @!UP0 USHF.L.U32 UR11, UR46, 0x7, URZ ;  /* 0x000000072e0b8899 */ /* 0x000fe400080006ff */
[----:B------:R-:W-:Y:S01]  /*6700*/  @!P1 R2UR UR4, R0 ;  /* 0x00000000000492ca */ /* 0x000fe200000e0000 */
[----:B------:R-:W-:Y:S01]  /*6710*/  @!UP0 UIADD3 UR8, UPT, UPT, UR17, 0x400, URZ ;  /* 0x0000040011088890 */ /* 0x000fe2000fffe0ff */
[----:B------:R-:W-:Y:S01]  /*6720*/  SEL R0, RZ, 0x1, P0 ;  /* 0x00000001ff007807 */ /* 0x000fe20000000000 */
[----:B------:R-:W-:Y:S01]  /*6730*/  @!UP0 UIADD3 UR9, UPT, UPT, UR17, 0x290, URZ ;  /* 0x0000029011098890 */ /* 0x000fe2000fffe0ff */
[----:B------:R-:W-:Y:S01]  /*6740*/  SEL R14, R14, RZ, P0 ;  /* 0x000000ff0e0e7207 */ /* 0x000fe20000000000 */
[----:B------:R-:W-:Y:S01]  /*6750*/  VOTEU.ALL UP0, P1 ;  /* 0x0000000000ff7886 */ /* 0x000fe20000800000 */
[----:B------:R-:W-:Y:S01]  /*6760*/  LOP3.LUT R13, R13, R0, RZ, 0x3c, !PT ;  /* 0x000000000d0d7212 */ /* 0x000fe200078e3cff */
[----:B------:R-:W-:Y:S01]  /*6770*/  IMAD.U32 R6, RZ, RZ, UR5 ;  /* 0x00000005ff067e24 */ /* 0x000fe2000f8e00ff */
[----:B------:R-:W-:Y:S02]  /*6780*/  UIADD3 UR45, UPT, UPT, UR7, UR55, URZ ;  /* 0x00000037072d7290 */ /* 0x000fe4000fffe0ff */
[----:B------:R-:W-:Y:S03]  /*6790*/  UIADD3 UR46, UPT, UPT, UR13, UR58, URZ ;  /* 0x0000003a0d2e7290 */ /* 0x000fe6000fffe0ff */
[----:B------:R-:W-:Y:S01]  /*67a0*/  IMAD.U32 R7, RZ, RZ, UR4 ;  /* 0x00000004ff077e24 */ /* 0x000fe2000f8e00ff */
[----:B------:R-:W-:Y:S04]  /*67b0*/  @!P1 R2UR UR4, R6 ;  /* 0x00000000060492ca */ /* 0x000fe800000e0000 */
[----:B------:R-:W-:Y:S11]  /*67c0*/  @!P1 R2UR UR5, R7 ;  /* 0x00000000070592ca */ /* 0x000ff600000e0000 */
[----:B------:R-:W-:Y:S02]  /*67d0*/  @!UPT UIADD3 URZ, UPT, UPT, URZ, URZ, URZ ;  /* 0x000000fffffff290 */ /* 0x000fe4000fffe0ff */
[----:B------:R2:W-:Y:S01]  /*67e0*/  @!UP0 UTMALDG.3D [UR8], [UR4], desc[UR18] ;  /* 0x00001208040085b4 */ /* 0x0005e20008011000 */
[----:B------:R2:W-:Y:S01]  /*67f0*/  @!P1 SYNCS.ARRIVE.TRANS64.RED.A0TR RZ, [UR17+0x290], R12 ;  /* 0x0002900cffff99a7 */ /* 0x0005e20008300411 */
[----:B------:R-:W-:Y:S01]  /*6800*/  SYNCS.ARRIVE.TRANS64.RED.A1T0 RZ, [UR27], RZ ;  /* 0x000000ffffff79a7 */ /* 0x000fe2000810041b */
[----:B------:R-:W-:Y:S05]  /*6810*/  BRA.U UP1, `(.L_x_131) ;  /* 0xfffffff5018c7547 */ /* 0x000fea000b83ffff */
[----:B------:R-:W-:Y:S07]  /*6820*/  MOV R0, UR17 ;  /* 0x0000001100007c02 */ /* 0x000fee0008000f00 */
.L_x_132:
[----:B-1----:R-:W-:-:S04]  /*6830*/  SHF.L.U32 R2, R15, 0x1f, RZ ;  /* 0x0000001f0f027819 */ /* 0x002fc800000006ff */
[----:B------:R1:W3:Y:S03]  /*6840*/  SYNCS.PHASECHK.TRANS64.TRYWAIT P0, [R0+URZ+0x298], R2 ;  /* 0x00029802000075a7 */ /* 0x0002e600080011ff */
[----:B---3--:R-:W-:Y:S05]  /*6850*/  @!P0 NANOSLEEP.SYNCS 0x989680 ;  /* 0x009896800000895d */ /* 0x008fea0003900000 */
[----:B------:R-:W3:Y:S02]  /*6860*/  @!P0 SYNCS.PHASECHK.TRANS64 P0, [R0+URZ+0x298], R2 ;  /* 0x00029802000085a7 */ /* 0x000ee400080010ff */
[----:B--23--:R-:W-:Y:S05]  /*6870*/  @P0 EXIT ;  /* 0x000000000000094d */ /* 0x00cfea0003800000 */
[----:B------:R-:W-:Y:S05]  /*6880*/  BRA `(.L_x_132) ;  /* 0xfffffffc00e87947 */ /* 0x000fea000383ffff */
.L_x_123:
[----:B------:R-:W-:-:S06]  /*6890*/  UISETP.GE.AND UP0, UPT, UR13, 0x4, UPT ;  /* 0x000000040d00788c */ /* 0x000fcc000bf06270 */
[----:B------:R-:W-:-:S13]  /*68a0*/  PLOP3.LUT P0, PT, PT, PT, UP0, 0x80, 0x8 ;  /* 0x000000000008781c */ /* 0x000fda0003f0f008 */
[----:B------:R-:W-:Y:S05]  /*68b0*/  @!P0 EXIT ;  /* 0x000000000000894d */ /* 0x000fea0003800000 */
[----:B------:R-:W1:Y:S08]  /*68c0*/  S2UR UR4, SR_CgaCtaId ;  /* 0x00000000000479c3 */ /* 0x000e700000008800 */
[----:B------:R-:W-:Y:S01]  /*68d0*/  BAR.SYNC.DEFER_BLOCKING 0x6, 0xa0 ;  /* 0x0182800000007b1d */ /* 0x000fe20000010000 */
[C---:B------:R-:W-:Y:S01]  /*68e0*/  IMAD.SHL.U32 R4, R131.reuse, 0x40, RZ ;  /* 0x0000004083047824 */ /* 0x040fe200078e00ff */
[----:B------:R-:W-:Y:S01]  /*68f0*/  CS2R R146, SRZ ;  /* 0x0000000000927805 */ /* 0x000fe2000001ff00 */
[C---:B------:R-:W-:Y:S01]  /*6900*/  IMAD.SHL.U32 R140, R131.reuse, 0x8, RZ ;  /* 0x00000008838c7824 */ /* 0x040fe200078e00ff */
[----:B------:R-:W-:Y:S01]  /*6910*/  CS2R R144, SRZ ;  /* 0x0000000000907805 */ /* 0x000fe2000001ff00 */
[C---:B------:R-:W-:Y:S01]  /*6920*/  IMAD.SHL.U32 R148, R131.reuse, 0x10, RZ ;  /* 0x0000001083947824 */ /* 0x040fe200078e00ff */
[----:B------:R-:W-:Y:S01]  /*6930*/  UMOV UR44, 0x400 ;  /* 0x00000400002c7882 */ /* 0x000fe20000000000 */
[----:B------:R-:W-:Y:S01]  /*6940*/  LOP3.LUT R5, R4, 0x180, RZ, 0xc0, !PT ;  /* 0x0000018004057812 */ /* 0x000fe200078ec0ff */
[----:B------:R-:W2:Y:S01]  /*6950*/  LDC.64 R136, c[0x0][0x888] ;  /* 0x00022200ff887b82 */ /* 0x000ea20000000a00 */
[----:B------:R-:W-:Y:S01]  /*6960*/  IMAD.U32 R69, R131, 0x10000, RZ ;  /* 0x0001000083457824 */ /* 0x000fe200078e00ff */
[----:B------:R-:W-:Y:S01]  /*6970*/  LOP3.LUT R150, R148, 0x20, RZ, 0xc0, !PT ;  /* 0x0000002094967812 */ /* 0x000fe200078ec0ff */
[----:B------:R-:W-:Y:S01]  /*6980*/  IMAD.MOV.U32 R68, RZ, RZ, RZ ;  /* 0x000000ffff447224 */ /* 0x000fe200078e00ff */
[----:B------:R-:W-:Y:S01]  /*6990*/  LOP3.LUT R140, R5, 0x30, R140, 0xf8, !PT ;  /* 0x00000030058c7812 */ /* 0x000fe200078ef88c */
[----:B------:R-:W3:Y:S01]  /*69a0*/  LDCU UR53, c[0x0][0x370] ;  /* 0x00006e00ff3577ac */ /* 0x000ee20008000800 */
[----:B------:R-:W-:-:S02]  /*69b0*/  LOP3.LUT R69, R69, 0x600000, RZ, 0xc0, !PT ;  /* 0x0060000045457812 */ /* 0x000fc400078ec0ff */
[----:B------:R-:W4:Y:S01]  /*69c0*/  LDC.64 R138, c[0x0][0x890] ;  /* 0x00022400ff8a7b82 */ /* 0x000f220000000a00 */
[----:B------:R-:W-:Y:S01]  /*69d0*/  LOP3.LUT R140, R140, 0x1e40, R4, 0xf8, !PT ;  /* 0x00001e408c8c7812 */ /* 0x000fe200078ef804 */
[----:B------:R-:W2:Y:S01]  /*69e0*/  LDCU.64 UR62, c[0x0][0x348] ;  /* 0x00006900ff3e77ac */ /* 0x000ea20008000a00 */
[----:B------:R-:W-:Y:S01]  /*69f0*/  LOP3.LUT R148, R148, 0x40, RZ, 0xc0, !PT ;  /* 0x0000004094947812 */ /* 0x000fe200078ec0ff */
[----:B------:R-:W2:Y:S04]  /*6a00*/  LDCU UR41, c[0x0][0xb0c] ;  /* 0x00016180ff2977ac */ /* 0x000ea80008000800 */
[----:B------:R-:W2:Y:S01]  /*6a10*/  LDC.64 R134, c[0x0][0x8b0] ;  /* 0x00022c00ff867b82 */ /* 0x000ea20000000a00 */
[----:B-1----:R-:W-:Y:S01]  /*6a20*/  ULEA UR44, UR4, UR44, 0x18 ;  /* 0x0000002c042c7291 */ /* 0x002fe2000f8ec0ff */
[----:B------:R-:W1:Y:S06]  /*6a30*/  LDCU UR61, c[0x0][0xb20] ;  /* 0x00016400ff3d77ac */ /* 0x000e6c0008000800 */
[----:B------:R-:W1:Y:S01]  /*6a40*/  LDC.64 R132, c[0x0][0x8a8] ;  /* 0x00022a00ff847b82 */ /* 0x000e620000000a00 */
[----:B------:R-:W-:Y:S01]  /*6a50*/  VIADD R149, R140, UR44 ;  /* 0x0000002c8c957c36 */ /* 0x000fe20008000000 */
[----:B------:R-:W-:Y:S01]  /*6a60*/  UIADD3 UR4, UPT, UPT, UR44, 0x2400, URZ ;  /* 0x000024002c047890 */ /* 0x000fe2000fffe0ff */
[----:B------:R-:W3:Y:S01]  /*6a70*/  LDS R0, [UR44+0x360] ;  /* 0x0003602cff007984 */ /* 0x000ee20008000800 */
[----:B------:R-:W1:Y:S02]  /*6a80*/  LDCU UR39, c[0x0][0xb30] ;  /* 0x00016600ff2777ac */ /* 0x000e640008000800 */
[----:B------:R-:W-:-:S02]  /*6a90*/  IADD3 R150, PT, PT, -R150, 0x400, R149 ;  /* 0x0000040096967810 */ /* 0x000fc40007ffe195 */
[----:B------:R-:W-:Y:S01]  /*6aa0*/  IADD3 R149, PT, PT, -R148, 0x400, R149 ;  /* 0x0000040094957810 */ /* 0x000fe20007ffe195 */
[----:B------:R-:W-:Y:S01]  /*6ab0*/  IMAD.U32 R151, RZ, RZ, UR4 ;  /* 0x00000004ff977e24 */ /* 0x000fe2000f8e00ff */
[----:B------:R-:W1:Y:S01]  /*6ac0*/  LDCU.64 UR56, c[0x0][0x888] ;  /* 0x00011100ff3877ac */ /* 0x000e620008000a00 */
[----:B------:R-:W-:Y:S01]  /*6ad0*/  IMAD.IADD R148, R150, 0x1, -R148 ;  /* 0x0000000196947824 */ /* 0x000fe200078e0a94 */
[----:B------:R-:W1:Y:S01]  /*6ae0*/  LDCU.64 UR42, c[0x0][0xb28] ;  /* 0x00016500ff2a77ac */ /* 0x000e620008000a00 */
[----:B------:R-:W1:Y:S01]  /*6af0*/  LDCU.128 UR48, c[0x0][0xb10] ;  /* 0x00016200ff3077ac */ /* 0x000e620008000c00 */
[----:B------:R-:W1:Y:S01]  /*6b00*/  LDCU UR52, c[0x0][0x374] ;  /* 0x00006e80ff3477ac */ /* 0x000e620008000800 */
[----:B------:R-:W-:Y:S01]  /*6b10*/  UIADD3 UR59, UPT, UPT, UR44, 0x400, URZ ;  /* 0x000004002c3b7890 */ /* 0x000fe2000fffe0ff */
[----:B--234-:R-:W-:-:S11]  /*6b20*/  IMAD.IADD R69, R0, 0x1, R69 ;  /* 0x0000000100457824 */ /* 0x01cfd600078e0245 */
.L_x_150:
[----:B------:R-:W-:Y:S02]  /*6b30*/  LEA R3, R144, UR44, 0x3 ;  /* 0x0000002c90037c11 */ /* 0x000fe4000f8e18ff */
[----:B------:R-:W-:Y:S02]  /*6b40*/  SHF.L.U32 R0, R146, 0x1f, RZ ;  /* 0x0000001f92007819 */ /* 0x000fe400000006ff */
[----:B------:R-:W-:Y:S02]  /*6b50*/  LEA R4, R144, UR44, 0x4 ;  /* 0x0000002c90047c11 */ /* 0x000fe4000f8e20ff */
[----:B--2---:R-:W2:Y:S02]  /*6b60*/  SYNCS.PHASECHK.TRANS64.TRYWAIT P0, [R3+URZ+0x2b0], R0 ;  /* 0x0002b000030075a7 */ /* 0x004ea400080011ff */
[----:B-12---:R-:W-:Y:S05]  /*6b70*/  @!P0 BRA `(.L_x_133) ;  /* 0x0000003800808947 */ /* 0x006fea0003800000 */
.L_x_259:
[----:B------:R-:W3:Y:S01]  /*6b80*/  LDS.128 R4, [R4+0x340] ;  /* 0x0003400004047984 */ /* 0x000ee20000000c00 */
[----:B------:R-:W-:Y:S01]  /*6b90*/  UISETP.GE.AND UP0, UPT, UR40, 0x1, UPT ;  /* 0x000000012800788c */ /* 0x000fe2000bf06270 */
[----:B------:R-:W-:Y:S01]  /*6ba0*/  @!PT LDS RZ, [RZ] ;  /* 0x00000000fffff984 */ /* 0x000fe20000000800 */
[----:B------:R-:W-:Y:S01]  /*6bb0*/  @!PT LDS RZ, [RZ] ;  /* 0x00000000fffff984 */ /* 0x000fe20000000800 */
[----:B------:R-:W-:Y:S01]  /*6bc0*/  @!PT LDS RZ, [RZ] ;  /* 0x00000000fffff984 */ /* 0x000fe20000000800 */
[----:B------:R-:W-:Y:S01]  /*6bd0*/  @!PT LDS RZ, [RZ] ;  /* 0x00000000fffff984 */ /* 0x000fe20000000800 */
[----:B------:R4:W-:Y:S06]  /*6be0*/  MEMBAR.ALL.CTA ;  /* 0x0000000000007992 */ /* 0x0009ec0000008000 */
[----:B----4-:R-:W4:Y:S01]  /*6bf0*/  FENCE.VIEW.ASYNC.S ;  /* 0x00000000000073c6 */ /* 0x010f220000000000 */
[----:B---3--:R-:W-:Y:S11]  /*6c00*/  LOP3.LUT P0, RZ, R6, 0x1, RZ, 0xc0, !PT ;  /* 0x0000000106ff7812 */ /* 0x008ff6000780c0ff */
[----:B------:R-:W-:Y:S02]  /*6c10*/  @!UPT UIADD3 URZ, UPT, UPT, URZ, URZ, URZ ;  /* 0x000000fffffff290 */ /* 0x000fe4000fffe0ff */
[----:B----4-:R-:W-:Y:S01]  /*6c20*/  VOTEU.ANY UP1, P0 ;  /* 0x0000000000ff7886 */ /* 0x010fe20000020100 */
[----:B------:R-:W-:Y:S01]  /*6c30*/  PLOP3.LUT P0, PT, PT, PT, UP1, 0x80, 0x8 ;  /* 0x000000000008781c */ /* 0x000fe20003f0f018 */
[----:B------:R-:W-:Y:S11]  /*6c40*/  UP2UR UR47, UPR, URZ, 0x2 ;  /* 0x00000002ff2f7883 */ /* 0x000ff60008000000 */
[----:B------:R-:W-:Y:S01]  /*6c50*/  @!UPT UIADD3 URZ, UPT, UPT, URZ, URZ, URZ ;  /* 0x000000fffffff290 */ /* 0x000fe2000fffe0ff */
        /* <DEDUP_REMOVED lines=13> */
[----:B-1----:R-:W-:Y:S02]  /*6d30*/  UIMAD.WIDE.U32 UR4, UR52, UR51, URZ ;  /* 0x00000033340472a5 */ /* 0x002fe4000f8e00ff */
[----:B------:R-:W-:Y:S02]  /*6d40*/  UIMAD.WIDE.U32 UR6, UR53, UR48, URZ ;  /* 0x00000030350672a5 */ /* 0x000fe4000f8e00ff */
[----:B------:R-:W-:Y:S02]  /*6d50*/  UISETP.NE.AND UP0, UPT, UR50, 0x1, UPT ;  /* 0x000000013200788c */ /* 0x000fe4000bf05270 */
[----:B------:R-:W-:Y:S02]  /*6d60*/  UIMAD.WIDE.U32 UR8, UR37, UR51, URZ ;  /* 0x00000033250872a5 */ /* 0x000fe4000f8e00ff */
[----:B------:R-:W-:Y:S02]  /*6d70*/  UIMAD.WIDE.U32 UR10, UR38, UR48, URZ ;  /* 0x00000030260a72a5 */ /* 0x000fe4000f8e00ff */
[----:B------:R-:W-:Y:S02]  /*6d80*/  UISETP.NE.AND UP1, UPT, UR41, 0x1, UPT ;  /* 0x000000012900788c */ /* 0x000fe4000bf25270 */
[----:B------:R-:W-:Y:S01]  /*6d90*/  UISETP.NE.AND UP2, UPT, UR40, 0x1, UPT ;  /* 0x000000012800788c */ /* 0x000fe2000bf45270 */
[----:B------:R-:W-:Y:S02]  /*6da0*/  UMOV UR4, UR5 ;  /* 0x0000000500047c82 */ /* 0x000fe40008000000 */
[----:B------:R-:W-:Y:S03]  /*6db0*/  USHF.R.U32.HI UR5, URZ, UR61, UR4 ;  /* 0x0000003dff057299 */ /* 0x000fe60008011604 */
[----:B------:R-:W-:Y:S02]  /*6dc0*/  UMOV UR4, UR7 ;  /* 0x0000000700047c82 */ /* 0x000fe40008000000 */
[----:B------:R-:W-:Y:S02]  /*6dd0*/  USHF.R.U32.HI UR7, URZ, UR49, UR4 ;  /* 0x00000031ff077299 */ /* 0x000fe40008011604 */
[----:B------:R-:W-:Y:S02]  /*6de0*/  USEL UR4, UR52, UR5, !UP0 ;  /* 0x0000000534047287 */ /* 0x000fe4000c000000 */
[----:B------:R-:W-:Y:S01]  /*6df0*/  USEL UR7, UR53, UR7, !UP1 ;  /* 0x0000000735077287 */ /* 0x000fe2000c800000 */
[----:B------:R-:W-:Y:S01]  /*6e00*/  UMOV UR5, UR9 ;  /* 0x0000000900057c82 */ /* 0x000fe20008000000 */
[----:B------:R-:W-:Y:S02]  /*6e10*/  UIMAD.WIDE.U32 UR8, UR4, UR42, URZ ;  /* 0x0000002a040872a5 */ /* 0x000fe4000f8e00ff */
[----:B------:R-:W-:Y:S03]  /*6e20*/  USHF.R.U32.HI UR6, URZ, UR61, UR5 ;  /* 0x0000003dff067299 */ /* 0x000fe60008011605 */
[----:B------:R-:W-:Y:S01]  /*6e30*/  UMOV UR5, UR11 ;  /* 0x0000000b00057c82 */ /* 0x000fe20008000000 */
[----:B------:R-:W-:Y:S02]  /*6e40*/  UIMAD.WIDE.U32 UR10, UR7, UR42, URZ ;  /* 0x0000002a070a72a5 */ /* 0x000fe4000f8e00ff */
[----:B------:R-:W-:Y:S02]  /*6e50*/  USHF.R.U32.HI UR12, URZ, UR49, UR5 ;  /* 0x00000031ff0c7299 */ /* 0x000fe40008011605 */
[----:B------:R-:W-:Y:S01]  /*6e60*/  USEL UR6, UR37, UR6, !UP0 ;  /* 0x0000000625067287 */ /* 0x000fe2000c000000 */
[----:B------:R-:W-:Y:S02]  /*6e70*/  UMOV UR5, UR9 ;  /* 0x0000000900057c82 */ /* 0x000fe40008000000 */
[----:B------:R-:W-:Y:S01]  /*6e80*/  UMOV UR10, UR11 ;  /* 0x0000000b000a7c82 */ /* 0x000fe20008000000 */
[----:B------:R-:W-:Y:S02]  /*6e90*/  @UP2 USHF.R.U32.HI UR4, URZ, UR43, UR5 ;  /* 0x0000002bff042299 */ /* 0x000fe40008011605 */
[----:B------:R-:W-:Y:S02]  /*6ea0*/  @UP2 USHF.R.U32.HI UR7, URZ, UR43, UR10 ;  /* 0x0000002bff072299 */ /* 0x000fe4000801160a */
[----:B------:R-:W-:Y:S02]  /*6eb0*/  UIMAD UR4, UR40, UR4, URZ ;  /* 0x00000004280472a4 */ /* 0x000fe4000f8e02ff */
[----:B------:R-:W-:Y:S02]  /*6ec0*/  UIMAD.WIDE.U32 UR10, UR6, UR42, URZ ;  /* 0x0000002a060a72a5 */ /* 0x000fe4000f8e00ff */
[----:B------:R-:W-:Y:S02]  /*6ed0*/  USEL UR5, UR38, UR12, !UP1 ;  /* 0x0000000c26057287 */ /* 0x000fe4000c800000 */
[----:B------:R-:W-:Y:S02]  /*6ee0*/  UIMAD UR8, UR40, UR7, URZ ;  /* 0x00000007280872a4 */ /* 0x000fe4000f8e02ff */
[----:B------:R-:W-:Y:S03]  /*6ef0*/  UISETP.GE.AND UP0, UPT, UR6, UR4, UPT ;  /* 0x000000040600728c */ /* 0x000fe6000bf06270 */
[----:B------:R-:W-:Y:S01]  /*6f00*/  UMOV UR4, UR11 ;  /* 0x0000000b00047c82 */ /* 0x000fe20008000000 */
[----:B------:R-:W-:Y:S02]  /*6f10*/  UISETP.GE.OR UP0, UPT, UR5, UR8, UP0 ;  /* 0x000000080500728c */ /* 0x000fe40008706670 */
[----:B------:R-:W-:Y:S02]  /*6f20*/  USHF.R.U32.HI UR4, URZ, UR43, UR4 ;  /* 0x0000002bff047299 */ /* 0x000fe40008011604 */
[----:B------:R-:W-:Y:S02]  /*6f30*/  UIMAD.WIDE.U32 UR8, UR5, UR42, URZ ;  /* 0x0000002a050872a5 */ /* 0x000fe4000f8e00ff */
[----:B------:R-:W-:Y:S02]  /*6f40*/  USEL UR11, UR6, UR4, !UP2 ;  /* 0x00000004060b7287 */ /* 0x000fe4000d000000 */
[----:B------:R-:W-:Y:S02]  /*6f50*/  UIADD3 UR8, UPT, UPT, -UR5, URZ, URZ ;  /* 0x000000ff05087290 */ /* 0x000fe4000fffe1ff */
[----:B------:R-:W-:Y:S01]  /*6f60*/  UIADD3 UR10, UPT, UPT, -UR11, URZ, URZ ;  /* 0x000000ff0b0a7290 */ /* 0x000fe2000fffe1ff */
[----:B------:R-:W-:Y:S01]  /*6f70*/  @!UP0 UMOV UR4, UR9 ;  /* 0x0000000900048c82 */ /* 0x000fe20008000000 */
[----:B------:R-:W-:Y:S02]  /*6f80*/  UIADD3 UR9, UPT, UPT, -UR6, URZ, URZ ;  /* 0x000000ff06097290 */ /* 0x000fe4000fffe1ff */
[----:B------:R-:W-:Y:S02]  /*6f90*/  @!UP0 USHF.R.U32.HI UR4, URZ, UR43, UR4 ;  /* 0x0000002bff048299 */ /* 0x000fe40008011604 */
[----:B------:R-:W-:Y:S02]  /*6fa0*/  UIMAD UR10, UR40, UR10, UR6 ;  /* 0x0000000a280a72a4 */ /* 0x000fe4000f8e0206 */
[----:B------:R-:W-:Y:S04]  /*6fb0*/  @!UP0 USEL UR4, UR5, UR4, !UP2 ;  /* 0x0000000405048287 */ /* 0x000fe8000d000000 */
[----:B------:R-:W-:Y:S02]  /*6fc0*/  @!UP0 UIMAD UR10, UR7, UR10, UR4 ;  /* 0x0000000a070a82a4 */ /* 0x000fe4000f8e0204 */
[----:B------:R-:W-:Y:S02]  /*6fd0*/  @!UP0 UIADD3 UR11, UPT, UPT, UR11, -UR4, URZ ;  /* 0x800000040b0b8290 */ /* 0x000fe4000fffe0ff */
[----:B------:R-:W-:Y:S02]  /*6fe0*/  UIMAD UR7, UR41, UR8, UR38 ;  /* 0x00000008290772a4 */ /* 0x000fe4000f8e0226 */
[----:B------:R-:W-:Y:S02]  /*6ff0*/  @!UP0 UIMAD UR6, UR11, UR40, UR5 ;  /* 0x000000280b0682a4 */ /* 0x000fe4000f8e0205 */
[----:B------:R-:W-:Y:S01]  /*7000*/  UIMAD UR4, UR50, UR9, UR37 ;  /* 0x00000009320472a4 */ /* 0x000fe2000f8e0225 */
[----:B------:R-:W-:Y:S02]  /*7010*/  @!UP0 UMOV UR5, UR10 ;  /* 0x0000000a00058c82 */ /* 0x000fe40008000000 */
[----:B------:R-:W-:Y:S02]  /*7020*/  UIMAD UR38, UR5, UR41, UR7 ;  /* 0x00000029052672a4 */ /* 0x000fe4000f8e0207 */
[----:B------:R-:W-:Y:S11]  /*7030*/  UIMAD UR37, UR6, UR50, UR4 ;  /* 0x00000032062572a4 */ /* 0x000ff6000f8e0204 */
[----:B------:R-:W-:Y:S01]  /*7040*/  @!UPT UIADD3 URZ, UPT, UPT, URZ, URZ, URZ ;  /* 0x000000fffffff290 */ /* 0x000fe2000fffe0ff */
.L_x_134:
[----:B-1----:R-:W-:Y:S01]  /*7050*/  UISETP.NE.AND UP0, UPT, UR39, 0x1, UPT ;  /* 0x000000012700788c */ /* 0x002fe2000bf05270 */
[----:B------:R-:W-:Y:S10]  /*7060*/  IADD3 R144, PT, PT, R144, 0x1, RZ ;  /* 0x0000000190907810 */ /* 0x000ff40007ffe0ff */
[----:B------:R-:W1:Y:S01]  /*7070*/  @!UP0 LDCU.128 UR12, c[0x0][0xb10] ;  /* 0x00016200ff0c87ac */ /* 0x000e620008000c00 */
[----:B------:R-:W3:Y:S01]  /*7080*/  @!UP0 LDCU UR5, c[0x0][0xb0c] ;  /* 0x00016180ff0587ac */ /* 0x000ee20008000800 */
[----:B------:R-:W4:Y:S01]  /*7090*/  @!UP0 LDCU UR10, c[0x0][0xb20] ;  /* 0x00016400ff0a87ac */ /* 0x000f220008000800 */
[----:B-1----:R-:W-:Y:S02]  /*70a0*/  UIMAD.WIDE.U32 UR8, UR38, UR12, URZ ;  /* 0x0000000c260872a5 */ /* 0x002fe4000f8e00ff */
[----:B------:R-:W-:Y:S02]  /*70b0*/  UIMAD.WIDE.U32 UR6, UR37, UR15, URZ ;  /* 0x0000000f250672a5 */ /* 0x000fe4000f8e00ff */
[----:B------:R-:W-:Y:S03]  /*70c0*/  @!UP0 UISETP.NE.AND UP1, UPT, UR14, 0x1, UPT ;  /* 0x000000010e00888c */ /* 0x000fe6000bf25270 */
[----:B------:R-:W-:Y:S01]  /*70d0*/  @!UP0 UMOV UR4, UR9 ;  /* 0x0000000900048c82 */ /* 0x000fe20008000000 */
[----:B---3--:R-:W-:Y:S02]  /*70e0*/  @!UP0 UISETP.NE.AND UP2, UPT, UR5, 0x1, UPT ;  /* 0x000000010500888c */ /* 0x008fe4000bf45270 */
[----:B------:R-:W-:Y:S01]  /*70f0*/  @!UP0 USHF.R.U32.HI UR4, URZ, UR13, UR4 ;  /* 0x0000000dff048299 */ /* 0x000fe20008011604 */
[----:B------:R-:W-:Y:S02]  /*7100*/  @!UP0 UMOV UR6, UR7 ;  /* 0x0000000700068c82 */ /* 0x000fe40008000000 */
[----:B----4-:R-:W-:Y:S02]  /*7110*/  @!UP0 USHF.R.U32.HI UR6, URZ, UR10, UR6 ;  /* 0x0000000aff068299 */ /* 0x010fe40008011606 */
[----:B------:R-:W-:Y:S02]  /*7120*/  @!UP0 USEL UR7, UR38, UR4, !UP2 ;  /* 0x0000000426078287 */ /* 0x000fe4000d000000 */
[----:B------:R-:W-:Y:S04]  /*7130*/  @!UP0 USEL UR6, UR37, UR6, !UP1 ;  /* 0x0000000625068287 */ /* 0x000fe8000c800000 */
[----:B------:R-:W-:Y:S02]  /*7140*/  @!UP0 UIADD3 UR4, UPT, UPT, -UR7, UR6, URZ ;  /* 0x0000000607048290 */ /* 0x000fe4000fffe1ff */
[----:B------:R-:W-:Y:S02]  /*7150*/  @!UP0 UIADD3 UR6, UPT, UPT, UR7, -UR6, URZ ;  /* 0x8000000607068290 */ /* 0x000fe4000fffe0ff */
[----:B------:R-:W-:Y:S02]  /*7160*/  @!UP0 UIMAD UR38, UR4, UR5, UR38 ;  /* 0x00000005042682a4 */ /* 0x000fe4000f8e0226 */
[----:B------:R-:W-:Y:S02]  /*7170*/  @!UP0 UIMAD UR37, UR6, UR14, UR37 ;  /* 0x0000000e062582a4 */ /* 0x000fe4000f8e0225 */
[----:B------:R-:W-:Y:S09]  /*7180*/  ULOP3.LUT UP0, URZ, UR59, 0x1b0, URZ, 0xc0, !UPT ;  /* 0x000001b03bff7892 */ /* 0x000ff2000f80c0ff */
[----:B------:R-:W-:Y:S05]  /*7190*/  BRA.U !UP0, `(.L_x_135) ;  /* 0x0000000108407547 */ /* 0x000fea000b800000 */
[----:B------:R-:W1:Y:S01]  /*71a0*/  LDCU.64 UR8, c[0x4][0x80] ;  /* 0x01001000ff0877ac */ /* 0x000e620008000a00 */
[----:B------:R-:W-:Y:S01]  /*71b0*/  MOV R3, 0x0 ;  /* 0x0000000000037802 */ /* 0x000fe20000000f00 */
[----:B------:R-:W-:Y:S02]  /*71c0*/  HFMA2 R12, -RZ, RZ, 0, 5.9604644775390625e-08 ;  /* 0x00000001ff0c7431 */ /* 0x000fe400000001ff */
[----:B------:R-:W-:Y:S02]  /*71d0*/  IMAD.MOV.U32 R8, RZ, RZ, 0x70 ;  /* 0x00000070ff087424 */ /* 0x000fe400078e00ff */
[----:B------:R-:W-:Y:S01]  /*71e0*/  IMAD.MOV.U32 R13, RZ, RZ, RZ ;  /* 0x000000ffff0d7224 */ /* 0x000fe200078e00ff */
[----:B------:R-:W3:Y:S01]  /*71f0*/  LDCU.64 UR6, c[0x4][0x88] ;  /* 0x01001100ff0677ac */ /* 0x000ee20008000a00 */
[----:B------:R-:W4:Y:S01]  /*7200*/  LDC.64 R2, c[0x4][R3] ;  /* 0x0100000003027b82 */ /* 0x000f220000000a00 */
[----:B------:R-:W2:Y:S01]  /*7210*/  LDCU.64 UR4, c[0x4][0x8] ;  /* 0x01000100ff0477ac */ /* 0x000ea20008000a00 */
[----:B-1----:R-:W-:Y:S01]  /*7220*/  MOV R5, UR9 ;  /* 0x0000000900057c02 */ /* 0x002fe20008000f00 */
[----:B------:R-:W-:Y:S01]  /*7230*/  IMAD.U32 R4, RZ, RZ, UR8 ;  /* 0x00000008ff047e24 */ /* 0x000fe2000f8e00ff */
[----:B---3--:R-:W-:Y:S01]  /*7240*/  MOV R7, UR7 ;  /* 0x0000000700077c02 */ /* 0x008fe20008000f00 */
[----:B------:R-:W-:Y:S01]  /*7250*/  IMAD.U32 R6, RZ, RZ, UR6 ;  /* 0x00000006ff067e24 */ /* 0x000fe2000f8e00ff */
[----:B--2---:R-:W-:Y:S01]  /*7260*/  MOV R11, UR5 ;  /* 0x00000005000b7c02 */ /* 0x004fe20008000f00 */
[----:B------:R-:W-:Y:S02]  /*7270*/  IMAD.U32 R10, RZ, RZ, UR4 ;  /* 0x00000004ff0a7e24 */ /* 0x000fe4000f8e00ff */
[----:B------:R-:W-:Y:S07]  /*7280*/  LEPC R20, `(.L_x_135) ;  /* 0x000000001014794e */ /* 0x000fee0000000000 */
[----:B----45:R-:W-:Y:S05]  /*7290*/  CALL.ABS.NOINC R2 ;  /* 0x0000000002007343 */ /* 0x030fea0003c00000 */
.L_x_135:
[----:B------:R-:W-:Y:S01]  /*72a0*/  LOP3.LUT P0, RZ, R151, 0x1b0, RZ, 0xc0, !PT ;  /* 0x000001b097ff7812 */ /* 0x000fe2000780c0ff */
[----:B------:R-:W-:Y:S11]  /*72b0*/  BSSY.RECONVERGENT B6, `(.L_x_136) ;  /* 0x0000013000067945 */ /* 0x000ff60003800200 */
[----:B------:R-:W-:Y:S01]  /*72c0*/  @!UPT UIADD3 URZ, UPT, UPT, URZ, URZ, URZ ;  /* 0x000000fffffff290 */ /* 0x000fe2000fffe0ff */
[----:B------:R-:W-:Y:S05]  /*72d0*/  @!P0 BRA `(.L_x_137) ;  /* 0x0000000000408947 */ /* 0x000fea0003800000 */
        /* <DEDUP_REMOVED lines=16> */
.L_x_137:
[----:B------:R-:W-:Y:S05]  /*73e0*/  BSYNC.RECONVERGENT B6 ;  /* 0x0000000000067941 */ /* 0x000fea0003800200 */
.L_x_136:
[----:B------:R-:W-:Y:S01]  /*73f0*/  ISETP.NE.U32.AND P3, PT, R138, RZ, PT ;  /* 0x000000ff8a00720c */ /* 0x000fe20003f65070 */
[----:B------:R-:W-:Y:S01]  /*7400*/  UISETP.NE.AND UP1, UPT, UR60, URZ, UPT ;  /* 0x000000ff3c00728c */ /* 0x000fe2000bf25270 */
[----:B------:R-:W-:Y:S02]  /*7410*/  ISETP.NE.U32.AND P4, PT, R134, RZ, PT ;  /* 0x000000ff8600720c */ /* 0x000fe40003f85070 */
[----:B------:R-:W-:Y:S02]  /*7420*/  ISETP.NE.AND.EX P3, PT, R139, RZ, PT, P3 ;  /* 0x000000ff8b00720c */ /* 0x000fe40003f65330 */
[----:B------:R-:W-:Y:S02]  /*7430*/  PLOP3.LUT P1, PT, PT, PT, PT, 0x8, 0x80 ;  /* 0x000000000080781c */ /* 0x000fe40003f2e170 */
[----:B------:R-:W-:Y:S02]  /*7440*/  PLOP3.LUT P0, PT, PT, PT, UP1, 0x80, 0x8 ;  /* 0x000000000008781c */ /* 0x000fe40003f0f018 */
[----:B------:R-:W-:Y:S02]  /*7450*/  ISETP.NE.AND.EX P4, PT, R135, RZ, PT, P4 ;  /* 0x000000ff8700720c */ /* 0x000fe40003f85340 */
[----:B------:R-:W1:Y:S09]  /*7460*/  @UP1 LDCU.64 UR4, c[0x0][0x888] ;  /* 0x00011100ff0417ac */ /* 0x000e720008000a00 */
[----:B------:R-:W-:Y:S01]  /*7470*/  @P0 PLOP3.LUT P1, PT, P3, PT, PT, 0x80, 0x8 ;  /* 0x000000000008081c */ /* 0x000fe20001f2f070 */
[----:B-1----:R-:W-:Y:S04]  /*7480*/  @UP1 UISETP.NE.U32.AND UP0, UPT, UR4, URZ, UPT ;  /* 0x000000ff0400128c */ /* 0x002fe8000bf05070 */
[----:B------:R-:W-:Y:S04]  /*7490*/  @UP1 UISETP.NE.AND.EX UP0, UPT, UR5, URZ, UPT, UP0 ;  /* 0x000000ff0500128c */ /* 0x000fe8000bf05300 */
[----:B------:R-:W-:Y:S01]  /*74a0*/  @UP1 USEL UR4, URZ, 0xffffffff, UP0 ;  /* 0xffffffffff041887 */ /* 0x000fe20008000000 */
[----:B------:R-:W-:Y:S11]  /*74b0*/  @!P3 BRA `(.L_x_138) ;  /* 0x000000000030b947 */ /* 0x000ff60003800000 */
[----:B------:R-:W-:Y:S01]  /*74c0*/  ISETP.NE.U32.AND P2, PT, R136, RZ, PT ;  /* 0x000000ff8800720c */ /* 0x000fe20003f45070 */
[----:B------:R-:W1:Y:S01]  /*74d0*/  LDCU.64 UR6, c[0x0][0x358] ;  /* 0x00006b00ff0677ac */ /* 0x000e620008000a00 */
[----:B------:R-:W-:Y:S02]  /*74e0*/  IMAD.MOV.U32 R141, RZ, RZ, 0x1 ;  /* 0x00000001ff8d7424 */ /* 0x000fe400078e00ff */
[----:B------:R-:W-:Y:S11]  /*74f0*/  ISETP.NE.AND.EX P2, PT, R137, RZ, PT, P2 ;  /* 0x000000ff8900720c */ /* 0x000ff60003f45320 */
[----:B------:R-:W-:Y:S02]  /*7500*/  @!UPT UIADD3 URZ, UPT, UPT, URZ, URZ, URZ ;  /* 0x000000fffffff290 */ /* 0x000fe4000fffe0ff */
[----:B------:R-:W3:Y:S01]  /*7510*/  @P2 LDC.64 R2, c[0x0][0x888] ;  /* 0x00022200ff022b82 */ /* 0x000ee20000000a00 */
[----:B--2---:R-:W-:Y:S04]  /*7520*/  @P2 IMAD R0, R138, UR36, RZ ;  /* 0x000000248a002c24 */ /* 0x004fe8000f8e02ff */
[----:B---3--:R-:W-:Y:S04]  /*7530*/  @P2 IMAD.WIDE R2, R0, 0x4, R2 ;  /* 0x0000000400022825 */ /* 0x008fe800078e0202 */
[----:B------:R-:W-:Y:S01]  /*7540*/  HFMA2 R0, -RZ, RZ, 0, 5.9604644775390625e-08 ;  /* 0x00000001ff007431 */ /* 0x000fe200000001ff */
[----:B-1---5:R1:W5:Y:S04]  /*7550*/  @P2 LDG.E R71, desc[UR6][R2.64] ;  /* 0x0000000602472981 */ /* 0x022368000c1e1900 */
[----:B------:R-:W-:Y:S01]  /*7560*/  @!P2 PRMT R141, R0, 0x7610, R141 ;  /* 0x00007610008da816 */ /* 0x000fe2000000008d */
[----:B-1----:R-:W3:Y:S06]  /*7570*/  @!P2 LDC R71, c[0x0][0x880] ;  /* 0x00022000ff47ab82 */ /* 0x002eec0000000800 */
.L_x_138:
[----:B------:R-:W-:Y:S05]  /*7580*/  @!P4 BRA `(.L_x_139) ;  /* 0x000000000024c947 */ /* 0x000fea0003800000 */
[----:B------:R-:W-:Y:S01]  /*7590*/  ISETP.NE.U32.AND P2, PT, R132, RZ, PT ;  /* 0x000000ff8400720c */ /* 0x000fe20003f45070 */
[----:B------:R-:W1:Y:S03]  /*75a0*/  LDCU.64 UR6, c[0x0][0x358] ;  /* 0x00006b00ff0677ac */ /* 0x000e660008000a00 */
[----:B------:R-:W-:Y:S11]  /*75b0*/  ISETP.NE.AND.EX P2, PT, R133, RZ, PT, P2 ;  /* 0x000000ff8500720c */ /* 0x000ff60003f45320 */
[----:B------:R-:W-:Y:S02]  /*75c0*/  @!UPT UIADD3 URZ, UPT, UPT, URZ, URZ, URZ ;  /* 0x000000fffffff290 */ /* 0x000fe4000fffe0ff */
[----:B------:R-:W4:Y:S01]  /*75d0*/  @P2 LDC.64 R2, c[0x0][0x8a8] ;  /* 0x00022a00ff022b82 */ /* 0x000f220000000a00 */
[----:B--2---:R-:W-:Y:S04]  /*75e0*/  @P2 IMAD R0, R134, UR36, RZ ;  /* 0x0000002486002c24 */ /* 0x004fe8000f8e02ff */
[----:B----4-:R-:W-:Y:S05]  /*75f0*/  @P2 IMAD.WIDE R2, R0, 0x4, R2 ;  /* 0x0000000400022825 */ /* 0x010fea00078e0202 */
[----:B-1---5:R1:W5:Y:S02]  /*7600*/  @P2 LDG.E R70, desc[UR6][R2.64] ;  /* 0x0000000602462981 */ /* 0x022364000c1e1900 */
[----:B-1----:R-:W4:Y:S02]  /*7610*/  @!P2 LDC R70, c[0x0][0x8a0] ;  /* 0x00022800ff46ab82 */ /* 0x002f240000000800 */
.L_x_139:
[----:B---3-5:R-:W-:Y:S01]  /*7620*/  @P0 FSETP.NEU.AND P4, PT, R71, RZ, PT ;  /* 0x000000ff4700020b */ /* 0x028fe20003f8d000 */
[----:B--2---:R-:W-:Y:S01]  /*7630*/  IMAD.U32 R0, RZ, RZ, UR4 ;  /* 0x00000004ff007e24 */ /* 0x004fe2000f8e00ff */
[----:B------:R-:W-:Y:S01]  /*7640*/  @P0 LOP3.LUT P2, RZ, R141, 0xff, RZ, 0xc0, !PT ;  /* 0x000000ff8dff0812 */ /* 0x000fe2000784c0ff */
[----:B------:R-:W-:Y:S01]  /*7650*/  BSSY B1, `(.L_x_140) ;  /* 0x000003e000017945 */ /* 0x000fe20003800000 */
[----:B------:R-:W-:Y:S02]  /*7660*/  @P0 SEL R2, RZ, 0xffffffff, P4 ;  /* 0xffffffffff020807 */ /* 0x000fe40002000000 */
[----:B------:R-:W-:Y:S02]  /*7670*/  CS2R R18, SRZ ;  /* 0x0000000000127805 */ /* 0x000fe4000001ff00 */
[----:B------:R-:W-:Y:S02]  /*7680*/  LEA R143, R68, UR44, 0x3 ;  /* 0x0000002c448f7c11 */ /* 0x000fe4000f8e18ff */
[----:B------:R-:W-:Y:S02]  /*7690*/  CS2R R16, SRZ ;  /* 0x0000000000107805 */ /* 0x000fe4000001ff00 */
[----:B------:R-:W-:Y:S02]  /*76a0*/  @P1 SEL R2, R0, R2, !P2 ;  /* 0x0000000200021207 */ /* 0x000fe40005000000 */
[----:B------:R-:W-:Y:S02]  /*76b0*/  CS2R R26, SRZ ;  /* 0x00000000001a7805 */ /* 0x000fe4000001ff00 */
[----:B------:R-:W-:Y:S02]  /*76c0*/  SHF.L.U32 R4, R147, 0x1f, RZ ;  /* 0x0000001f93047819 */ /* 0x000fe400000006ff */
[----:B------:R-:W-:Y:S02]  /*76d0*/  CS2R R24, SRZ ;  /* 0x0000000000187805 */ /* 0x000fe4000001ff00 */
[----:B------:R-:W-:Y:S02]  /*76e0*/  @P0 LOP3.LUT R2, R2, 0x1, RZ, 0xc0, !PT ;  /* 0x0000000102020812 */ /* 0x000fe400078ec0ff */
[----:B------:R-:W-:Y:S02]  /*76f0*/  CS2R R30, SRZ ;  /* 0x00000000001e7805 */ /* 0x000fe4000001ff00 */
[----:B------:R-:W-:Y:S02]  /*7700*/  PLOP3.LUT P5, PT, PT, PT, PT, 0x8, 0x80 ;  /* 0x000000000080781c */ /* 0x000fe40003fae170 */
[----:B------:R-:W-:Y:S02]  /*7710*/  CS2R R28, SRZ ;  /* 0x00000000001c7805 */ /* 0x000fe4000001ff00 */
[----:B------:R-:W-:Y:S01]  /*7720*/  ISETP.NE.U32.OR P1, PT, R2, 0x1, !P0 ;  /* 0x000000010200780c */ /* 0x000fe20004725470 */
[----:B------:R-:W-:Y:S01]  /*7730*/  IMAD R2, R68, 0x40, R69 ;  /* 0x0000004044027824 */ /* 0x000fe200078e0245 */
[----:B------:R-:W-:Y:S02]  /*7740*/  CS2R R34, SRZ ;  /* 0x0000000000227805 */ /* 0x000fe4000001ff00 */
[----:B------:R-:W-:Y:S09]  /*7750*/  CS2R R32, SRZ ;  /* 0x0000000000207805 */ /* 0x000ff2000001ff00 */
[----:B------:R-:W-:Y:S04]  /*7760*/  @P1 SHF.L.U32 R0, R145, 0x1f, RZ ;  /* 0x0000001f91001819 */ /* 0x000fe800000006ff */
[----:B------:R-:W1:Y:S01]  /*7770*/  @P1 SYNCS.PHASECHK.TRANS64.TRYWAIT P0, [UR44+0x290], R0 ;  /* 0x00029000ff0015a7 */ /* 0x000e62000800112c */
[----:B------:R2:W3:Y:S01]  /*7780*/  SYNCS.PHASECHK.TRANS64.TRYWAIT P4, [R143+URZ+0x2d0], R4 ;  /* 0x0002d0048f0075a7 */ /* 0x0004e200080811ff */
[----:B-1----:R-:W-:Y:S01]  /*7790*/  @P1 PLOP3.LUT P5, PT, P0, PT, PT, 0x8, 0x80 ;  /* 0x000000000080181c */ /* 0x002fe200007ae170 */
[----:B------:R-:W-:Y:S01]  /*77a0*/  @!UPT UIADD3 URZ, UPT, UPT, URZ, URZ, URZ ;  /* 0x000000fffffff290 */ /* 0x000fe2000fffe0ff */
[----:B--23--:R-:W-:Y:S11]  /*77b0*/  @!P1 BRA `(.L_x_141) ;  /* 0x00000000009c9947 */ /* 0x00cff60003800000 */
[----:B------:R-:W-:Y:S01]  /*77c0*/  ISETP.NE.U32.AND P0, PT, RZ, UR56, PT ;  /* 0x00000038ff007c0c */ /* 0x000fe2000bf05070 */
[----:B------:R-:W-:Y:S01]  /*77d0*/  BSSY B0, `(.L_x_142) ;  /* 0x0000016000007945 */ /* 0x000fe20003800000 */
[----:B------:R-:W-:Y:S02]  /*77e0*/  FSETP.NEU.AND P2, PT, R71, RZ, PT ;  /* 0x000000ff4700720b */ /* 0x000fe40003f4d000 */
[----:B------:R-:W-:Y:S02]  /*77f0*/  CS2R R34, SRZ ;  /* 0x0000000000227805 */ /* 0x000fe4000001ff00 */
[----:B------:R-:W-:Y:S02]  /*7800*/  ISETP.NE.AND.EX P0, PT, RZ, UR57, PT, P0 ;  /* 0x00000039ff007c0c */ /* 0x000fe4000bf05300 */
[----:B------:R-:W-:Y:S02]  /*7810*/  CS2R R32, SRZ ;  /* 0x0000000000207805 */ /* 0x000fe4000001ff00 */
[----:B------:R-:W-:Y:S02]  /*7820*/  LOP3.LUT P1, RZ, R141, 0xff, RZ, 0xc0, !PT ;  /* 0x000000ff8dff7812 */ /* 0x000fe4000782c0ff */
[----:B------:R-:W-:Y:S02]  /*7830*/  CS2R R30, SRZ ;  /* 0x00000000001e7805 */ /* 0x000fe4000001ff00 */
[----:B------:R-:W-:Y:S02]  /*7840*/  SEL R0, RZ, 0xffffffff, P2 ;  /* 0xffffffffff007807 */ /* 0x000fe40001000000 */
[----:B------:R-:W-:Y:S02]  /*7850*/  CS2R R28, SRZ ;  /* 0x00000000001c7805 */ /* 0x000fe4000001ff00 */
[----:B------:R-:W-:Y:S02]  /*7860*/  SEL R3, RZ, 0xffffffff, P0 ;  /* 0xffffffffff037807 */ /* 0x000fe40000000000 */
[----:B------:R-:W-:Y:S02]  /*7870*/  CS2R R26, SRZ ;  /* 0x00000000001a7805 */ /* 0x000fe4000001ff00 */
[----:B------:R-:W-:Y:S02]  /*7880*/  CS2R R24, SRZ ;  /* 0x0000000000187805 */ /* 0x000fe4000001ff00 */
[----:B------:R-:W-:Y:S02]  /*7890*/  CS2R R18, SRZ ;  /* 0x0000000000127805 */ /* 0x000fe4000001ff00 */
[----:B------:R-:W-:Y:S02]  /*78a0*/  @P3 SEL R0, R3, R0, !P1 ;  /* 0x0000000003003207 */ /* 0x000fe40004800000 */
[----:B------:R-:W-:Y:S02]  /*78b0*/  CS2R R16, SRZ ;  /* 0x0000000000107805 */ /* 0x000fe4000001ff00 */
[----:B------:R-:W-:Y:S04]  /*78c0*/  LOP3.LUT R0, R0, 0x1, RZ, 0xc0, !PT ;  /* 0x0000000100007812 */ /* 0x000fe800078ec0ff */
[----:B------:R-:W-:Y:S01]  /*78d0*/  ISETP.NE.U32.AND P0, PT, R0, 0x1, PT ;  /* 0x000000010000780c */ /* 0x000fe20003f05070 */
[----:B------:R-:W-:Y:S01]  /*78e0*/  @!UPT UIADD3 URZ, UPT, UPT, URZ, URZ, URZ ;  /* 0x000000fffffff290 */ /* 0x000fe2000fffe0ff */
[----:B------:R-:W-:Y:S11]  /*78f0*/  @!P5 BRA `(.L_x_143) ;  /* 0x00000000000cd947 */ /* 0x000ff60003800000 */
[----:B------:R-:W-:Y:S04]  /*7900*/  SHF.L.U32 R3, R145, 0x1f, RZ ;  /* 0x0000001f91037819 */ /* 0x000fe800000006ff */
[----:B------:R-:W1:Y:S02]  /*7910*/  SYNCS.PHASECHK.TRANS64.TRYWAIT P1, [UR44+0x290], R3 ;  /* 0x00029003ff0075a7 */ /* 0x000e64000802112c */
[----:B-1----:R-:W-:Y:S05]  /*7920*/  @!P1 BRA `(.L_x_144) ;  /* 0x0000002c00289947 */ /* 0x002fea0003800000 */
.L_x_143:
[----:B------:R-:W-:Y:S05]  /*7930*/  BSYNC B0 ;  /* 0x0000000000007941 */ /* 0x000fea0003800000 */
.L_x_142:
[----:B------:R2:W3:Y:S01]  /*7940*/  @P0 LDS.128 R32, [R140+UR44+0x400] ;  /* 0x0004002c8c200984 */ /* 0x0004e20008000c00 */
[----:B------:R-:W5:Y:S01]  /*7950*/  S2UR UR5, SR_CgaCtaId ;  /* 0x00000000000579c3 */ /* 0x000f620000008800 */
[----:B------:R-:W-:Y:S01]  /*7960*/  UIADD3 UR4, UPT, UPT, UR44, 0x298, URZ ;  /* 0x000002982c047890 */ /* 0x000fe2000fffe0ff */
[----:B------:R-:W-:Y:S01]  /*7970*/  LOP3.LUT R145, R145, 0x1, RZ, 0x3c, !PT ;  /* 0x0000000191917812 */ /* 0x000fe200078e3cff */
[----:B------:R2:W1:Y:S04]  /*7980*/  @P0 LDS.128 R28, [R150+0x10] ;  /* 0x00001000961c0984 */ /* 0x0004680000000c00 */
[----:B------:R2:W1:Y:S04]  /*7990*/  @P0 LDS.128 R24, [R149+0x20] ;  /* 0x0000200095180984 */ /* 0x0004680000000c00 */
[----:B------:R2:W1:Y:S01]  /*79a0*/  @P0 LDS.128 R16, [R148+0x30] ;  /* 0x0000300094100984 */ /* 0x0004620000000c00 */
[----:B------:R-:W-:Y:S01]  /*79b0*/  @!PT LDS RZ, [RZ] ;  /* 0x00000000fffff984 */ /* 0x000fe20000000800 */
[----:B------:R-:W-:Y:S01]  /*79c0*/  @!PT LDS RZ, [RZ] ;  /* 0x00000000fffff984 */ /* 0x000fe20000000800 */
[----:B------:R-:W-:Y:S01]  /*79d0*/  @!PT LDS RZ, [RZ] ;  /* 0x00000000fffff984 */ /* 0x000fe20000000800 */
[----:B------:R-:W-:Y:S01]  /*79e0*/  @!PT LDS RZ, [RZ] ;  /* 0x00000000fffff984 */ /* 0x000fe20000000800 */
[----:B------:R4:W-:Y:S06]  /*79f0*/  MEMBAR.ALL.CTA ;  /* 0x0000000000007992 */ /* 0x0009ec0000008000 */
[----:B----4-:R-:W4:Y:S01]  /*7a00*/  FENCE.VIEW.ASYNC.S ;  /* 0x00000000000073c6 */ /* 0x010f220000000000 */
[----:B-----5:R-:W-:Y:S09]  /*7a10*/  UPRMT UR4, UR5, 0x654, UR4 ;  /* 0x0000065405047896 */ /* 0x020ff20008000004 */
[----:B----4-:R-:W-:Y:S03]  /*7a20*/  SYNCS.ARRIVE.TRANS64.RED.A1T0 RZ, [UR4], RZ ;  /* 0x000000ffffff79a7 */ /* 0x010fe60008100404 */
.L_x_141:
[----:B------:R-:W-:Y:S05]  /*7a30*/  BSYNC B1 ;  /* 0x0000000000017941 */ /* 0x000fea0003800000 */
.L_x_140:
[----:B-1----:R-:W-:Y:S04]  /*7a40*/  SHF.R.U32.HI R0, RZ, 0x15, R2 ;  /* 0x00000015ff007819 */ /* 0x002fe80000011602 */
[----:B------:R-:W-:Y:S01]  /*7a50*/  LOP3.LUT P0, RZ, R0, 0x3, R142, 0x48, !PT ;  /* 0x0000000300ff7812 */ /* 0x000fe2000780488e */
[----:B------:R-:W-:Y:S01]  /*7a60*/  @!UPT UIADD3 URZ, UPT, UPT, URZ, URZ, URZ ;  /* 0x000000fffffff290 */ /* 0x000fe2000fffe0ff */
[----:B------:R-:W-:Y:S11]  /*7a70*/  @P4 BRA `(.L_x_145) ;  /* 0x0000000000084947 */ /* 0x000ff60003800000 */
[----:B------:R-:W1:Y:S02]  /*7a80*/  SYNCS.PHASECHK.TRANS64.TRYWAIT P1, [R143+URZ+0x2d0], R4 ;  /* 0x0002d0048f0075a7 */ /* 0x000e6400080211ff */
[----:B-1----:R-:W-:Y:S05]  /*7a90*/  @!P1 BRA `(.L_x_146) ;  /* 0x0000002800e49947 */ /* 0x002fea0003800000 */
.L_x_145:
[----:B------:R-:W-:Y:S05]  /*7aa0*/  @!P0 BRA `(.L_x_147) ;  /* 0x0000000000408947 */ /* 0x000fea0003800000 */
[----:B------:R-:W1:Y:S01]  /*7ab0*/  LDCU.64 UR8, c[0x4][0x70] ;  /* 0x01000e00ff0877ac */ /* 0x000e620008000a00 */
[----:B------:R-:W-:Y:S01]  /*7ac0*/  MOV R15, 0x0 ;  /* 0x00000000000f7802 */ /* 0x000fe20000000f00 */
[----:B------:R-:W-:Y:S02]  /*7ad0*/  HFMA2 R12, -RZ, RZ, 0, 5.9604644775390625e-08 ;  /* 0x00000001ff0c7431 */ /* 0x000fe400000001ff */
[----:B------:R-:W-:Y:S02]  /*7ae0*/  IMAD.MOV.U32 R8, RZ, RZ, 0x192 ;  /* 0x00000192ff087424 */ /* 0x000fe400078e00ff */
[----:B------:R-:W-:Y:S01]  /*7af0*/  IMAD.MOV.U32 R13, RZ, RZ, RZ ;  /* 0x000000ffff0d7224 */ /* 0x000fe200078e00ff */
[----:B------:R-:W5:Y:S01]  /*7b00*/  LDCU.64 UR6, c[0x4][0x78] ;  /* 0x01000f00ff0677ac */ /* 0x000f620008000a00 */
[----:B------:R-:W2:Y:S01]  /*7b10*/  LDC.64 R14, c[0x4][R15] ;  /* 0x010000000f0e7b82 */ /* 0x000ea20000000a00 */
[----:B------:R-:W3:Y:S01]  /*7b20*/  LDCU.64 UR4, c[0x4][0x10] ;  /* 0x01000200ff0477ac */ /* 0x000ee20008000a00 */
[----:B-1----:R-:W-:Y:S01]  /*7b30*/  MOV R5, UR9 ;  /* 0x0000000900057c02 */ /* 0x002fe20008000f00 */
[----:B------:R-:W-:Y:S01]  /*7b40*/  IMAD.U32 R4, RZ, RZ, UR8 ;  /* 0x00000008ff047e24 */ /* 0x000fe2000f8e00ff */
[----:B-----5:R-:W-:Y:S01]  /*7b50*/  MOV R7, UR7 ;  /* 0x0000000700077c02 */ /* 0x020fe20008000f00 */
[----:B------:R-:W-:Y:S01]  /*7b60*/  IMAD.U32 R6, RZ, RZ, UR6 ;  /* 0x00000006ff067e24 */ /* 0x000fe2000f8e00ff */
[----:B---3--:R-:W-:Y:S01]  /*7b70*/  MOV R11, UR5 ;  /* 0x00000005000b7c02 */ /* 0x008fe20008000f00 */
[----:B------:R-:W-:Y:S02]  /*7b80*/  IMAD.U32 R10, RZ, RZ, UR4 ;  /* 0x00000004ff0a7e24 */ /* 0x000fe4000f8e00ff */
[----:B------:R-:W-:Y:S07]  /*7b90*/  LEPC R20, `(.L_x_147) ;  /* 0x000000001014794e */ /* 0x000fee0000000000 */
[----:B--2-4-:R-:W-:Y:S05]  /*7ba0*/  CALL.ABS.NOINC R14 ;  /* 0x000000000e007343 */ /* 0x014fea0003c00000 */
.L_x_147:
[----:B------:R-:W-:Y:S01]  /*7bb0*/  LOP3.LUT P0, RZ, R131, 0x60, RZ, 0xc0, !PT ;  /* 0x0000006083ff7812 */ /* 0x000fe2000780c0ff */
[----:B------:R-:W-:Y:S05]  /*7bc0*/  WARPSYNC.ALL ;  /* 0x0000000000007948 */ /* 0x000fea0003800000 */
[----:B------:R-:W-:Y:S01]  /*7bd0*/  R2UR UR4, R2 ;  /* 0x00000000020472ca */ /* 0x000fe200000e0000 */
[----:B------:R-:W-:Y:S01]  /*7be0*/  BSSY.RECONVERGENT B0, `(.L_x_148) ;  /* 0x000011f000007945 */ /* 0x000fe20003800200 */
[----:B---3--:R-:W-:Y:S02]  /*7bf0*/  F2FP.F16.E4M3.UNPACK_B R2, R32 ;  /* 0x00000020ff02723e */ /* 0x008fe400020006ff */
[-C--:B------:R-:W-:Y:S02]  /*7c00*/  F2FP.F16.E4M3.UNPACK_B R21, R33.reuse ;  /* 0x00000021ff15723e */ /* 0x080fe400020006ff */
[----:B------:R-:W-:Y:S01]  /*7c10*/  F2FP.F16.E4M3.UNPACK_B R12, R28 ;  /* 0x0000001cff0c723e */ /* 0x000fe200020006ff */
[----:B------:R-:W-:Y:S01]  /*7c20*/  HADD2.F32 R0, -RZ, R2.H0_H0 ;  /* 0x20000002ff007230 */ /* 0x000fe20000004100 */
[----:B------:R-:W-:Y:S01]  /*7c30*/  F2FP.F16.E4M3.UNPACK_B R32, R32.H1 ;  /* 0x00000020ff20723e */ /* 0x000fe200030006ff */
[--C-:B------:R-:W-:Y:S01]  /*7c40*/  HADD2.F32 R73, -RZ, R21.reuse.H0_H0 ;  /* 0x20000015ff497230 */ /* 0x100fe20000004100 */
[----:B------:R-:W-:Y:S01]  /*7c50*/  F2FP.F16.E4M3.UNPACK_B R33, R33.H1 ;  /* 0x00000021ff21723e */ /* 0x000fe200030006ff */
[----:B------:R-:W-:Y:S01]  /*7c60*/  HADD2.F32 R74, -RZ, R21.H1_H1 ;  /* 0x30000015ff4a7230 */ /* 0x000fe20000004100 */
[-C--:B------:R-:W-:Y:S01]  /*7c70*/  F2FP.F16.E4M3.UNPACK_B R20, R34.reuse ;  /* 0x00000022ff14723e */ /* 0x080fe200020006ff */
[--C-:B------:R-:W-:Y:S01]  /*7c80*/  HADD2.F32 R3, -RZ, R32.reuse.H0_H0 ;  /* 0x20000020ff037230 */ /* 0x100fe20000004100 */
[----:B------:R-:W-:Y:S01]  /*7c90*/  F2FP.F16.E4M3.UNPACK_B R15, R34.H1 ;  /* 0x00000022ff0f723e */ /* 0x000fe200030006ff */
[----:B------:R-:W-:Y:S01]  /*7ca0*/  HADD2.F32 R72, -RZ, R32.H1_H1 ;  /* 0x30000020ff487230 */ /* 0x000fe20000004100 */
[-C--:B------:R-:W-:Y:S01]  /*7cb0*/  F2FP.F16.E4M3.UNPACK_B R14, R35.reuse ;  /* 0x00000023ff0e723e */ /* 0x080fe200020006ff */
[--C-:B------:R-:W-:Y:S01]  /*7cc0*/  HADD2.F32 R75, -RZ, R33.reuse.H0_H0 ;  /* 0x20000021ff4b7230 */ /* 0x100fe20000004100 */
[----:B------:R-:W-:Y:S01]  /*7cd0*/  F2FP.F16.E4M3.UNPACK_B R13, R35.H1 ;  /* 0x00000023ff0d723e */ /* 0x000fe200030006ff */
[----:B------:R-:W-:Y:S01]  /*7ce0*/  HADD2.F32 R76, -RZ, R33.H1_H1 ;  /* 0x30000021ff4c7230 */ /* 0x000fe20000004100 */
[----:B------:R-:W-:Y:S01]  /*7cf0*/  F2FP.F16.E4M3.UNPACK_B R28, R28.H1 ;  /* 0x0000001cff1c723e */ /* 0x000fe200030006ff */
[--C-:B------:R-:W-:Y:S01]  /*7d00*/  HADD2.F32 R77, -RZ, R20.reuse.H0_H0 ;  /* 0x20000014ff4d7230 */ /* 0x100fe20000004100 */
[-C--:B------:R-:W-:Y:S01]  /*7d10*/  F2FP.F16.E4M3.UNPACK_B R11, R29.reuse ;  /* 0x0000001dff0b723e */ /* 0x080fe200020006ff */
        /* <DEDUP_REMOVED lines=43> */
[----:B------:R-:W-:Y:S01]  /*7fd0*/  IADD3 R143, PT, PT, R143, 0x2f0, RZ ;  /* 0x000002f08f8f7810 */ /* 0x000fe20007ffe0ff */
[----:B------:R-:W-:Y:S01]  /*7fe0*/  HADD2.F32 R100, -RZ, R6.H1_H1 ;  /* 0x30000006ff647230 */ /* 0x000fe20000004100 */
[----:B------:R-:W-:Y:S01]  /*7ff0*/  IADD3 R68, PT, PT, R68, 0x1, RZ ;  /* 0x0000000144447810 */ /* 0x000fe20007ffe0ff */
[--C-:B------:R-:W-:Y:S01]  /*8000*/  HADD2.F32 R101, -RZ, R5.reuse.H0_H0 ;  /* 0x20000005ff657230 */ /* 0x100fe20000004100 */
[----:B------:R-:W-:Y:S01]  /*8010*/  LOP3.LUT R143, R143, 0xfefffff8, RZ, 0xc0, !PT ;  /* 0xfefffff88f8f7812 */ /* 0x000fe200078ec0ff */
[----:B------:R-:W-:Y:S02]  /*8020*/  HADD2.F32 R102, -RZ, R5.H1_H1 ;  /* 0x30000005ff667230 */ /* 0x000fe40000004100 */
[--C-:B------:R-:W-:Y:S02]  /*8030*/  HADD2.F32 R103, -RZ, R4.reuse.H0_H0 ;  /* 0x20000004ff677230 */ /* 0x100fe40000004100 */
[----:B------:R-:W-:Y:S02]  /*8040*/  HADD2.F32 R104, -RZ, R4.H1_H1 ;  /* 0x30000004ff687230 */ /* 0x000fe40000004100 */
[----:B------:R-:W1:Y:S01]  /*8050*/  LDTM.x64 R4, tmem[UR4] ;  /* 0x00000004000479ee */ /* 0x000e620008340000 */
[----:B------:R-:W-:Y:S01]  /*8060*/  NOP ;  /* 0x0000000000007918 */ /* 0x000fe20000000000 */
[----:B-1----:R1:W-:Y:S01]  /*8070*/  SYNCS.ARRIVE.TRANS64.RED.A1T0 RZ, [R143+URZ], RZ ;  /* 0x000000ff8fff79a7 */ /* 0x0023e200081004ff */
[----:B------:R-:W-:Y:S02]  /*8080*/  HADD2.F32 R2, -RZ, R2.H1_H1 ;  /* 0x30000002ff027230 */ /* 0x000fe40000004100 */
[--C-:B------:R-:W-:Y:S02]  /*8090*/  HADD2.F32 R105, -RZ, R106.reuse.H0_H0 ;  /* 0x2000006aff697230 */ /* 0x100fe40000004100 */
        /* <DEDUP_REMOVED lines=9> */
[C---:B----4-:R-:W-:Y:S01]  /*8130*/  FMUL R4, R70.reuse, R4 ;  /* 0x0000000446047220 */ /* 0x050fe20000400000 */
[C---:B------:R-:W-:Y:S01]  /*8140*/  FMUL R5, R70.reuse, R5 ;  /* 0x0000000546057220 */ /* 0x040fe20000400000 */
[C---:B------:R-:W-:Y:S01]  /*8150*/  FMUL R8, R70.reuse, R8 ;  /* 0x0000000846087220 */ /* 0x040fe20000400000 */
[C---:B------:R-:W-:Y:S01]  /*8160*/  FMUL R9, R70.reuse, R9 ;  /* 0x0000000946097220 */ /* 0x040fe20000400000 */
[C---:B------:R-:W-:Y:S01]  /*8170*/  FFMA R4, R71.reuse, R0, R4 ;  /* 0x0000000047047223 */ /* 0x040fe20000000004 */
[C---:B------:R-:W-:Y:S01]  /*8180*/  FFMA R5, R71.reuse, R2, R5 ;  /* 0x0000000247057223 */ /* 0x040fe20000000005 */
[C---:B------:R-:W-:Y:S01]  /*8190*/  FMUL R12, R70.reuse, R12 ;  /* 0x0000000c460c7220 */ /* 0x040fe20000400000 */
[C---:B------:R-:W-:Y:S01]  /*81a0*/  FMUL R13, R70.reuse, R13 ;  /* 0x0000000d460d7220 */ /* 0x040fe20000400000 */
[C---:B------:R-:W-:Y:S01]  /*81b0*/  FMUL R0, R70.reuse, R16 ;  /* 0x0000001046007220 */ /* 0x040fe20000400000 */
[C---:B------:R-:W-:Y:S01]  /*81c0*/  FMUL R2, R70.reuse, R17 ;  /* 0x0000001146027220 */ /* 0x040fe20000400000 */
[C---:B------:R-:W-:Y:S01]  /*81d0*/  FMUL R17, R70.reuse, R24 ;  /* 0x0000001846117220 */ /* 0x040fe20000400000 */
[--C-:B------:R-:W-:Y:S02]  /*81e0*/  HADD2.F32 R125, -RZ, R126.reuse.H0_H0 ;  /* 0x2000007eff7d7230 */ /* 0x100fe40000004100 */
[C---:B------:R-:W-:Y:S01]  /*81f0*/  FMUL R6, R70.reuse, R6 ;  /* 0x0000000646067220 */ /* 0x040fe20000400000 */
[----:B------:R-:W-:Y:S02]  /*8200*/  HADD2.F32 R126, -RZ, R126.H1_H1 ;  /* 0x3000007eff7e7230 */ /* 0x000fe40000004100 */
[C---:B------:R-:W-:Y:S01]  /*8210*/  FMUL R7, R70.reuse, R7 ;  /* 0x0000000746077220 */ /* 0x040fe20000400000 */
[C---:B------:R-:W-:Y:S01]  /*8220*/  FMUL R10, R70.reuse, R10 ;  /* 0x0000000a460a7220 */ /* 0x040fe20000400000 */
[C---:B------:R-:W-:Y:S01]  /*8230*/  FFMA R6, R71.reuse, R3, R6 ;  /* 0x0000000347067223 */ /* 0x040fe20000000006 */
[C---:B------:R-:W-:Y:S01]  /*8240*/  FMUL R11, R70.reuse, R11 ;  /* 0x0000000b460b7220 */ /* 0x040fe20000400000 */
[C---:B------:R-:W-:Y:S01]  /*8250*/  FFMA R7, R71.reuse, R72, R7 ;  /* 0x0000004847077223 */ /* 0x040fe20000000007 */
[C---:B------:R-:W-:Y:S01]  /*8260*/  FFMA R8, R71.reuse, R73, R8 ;  /* 0x0000004947087223 */ /* 0x040fe20000000008 */
[C---:B------:R-:W-:Y:S01]  /*8270*/  FFMA R9, R71.reuse, R74, R9 ;  /* 0x0000004a47097223 */ /* 0x040fe20000000009 */
[C---:B------:R-:W-:Y:S01]  /*8280*/  FFMA R10, R71.reuse, R75, R10 ;  /* 0x0000004b470a7223 */ /* 0x040fe2000000000a */
[C---:B------:R-:W-:Y:S01]  /*8290*/  FFMA R11, R71.reuse, R76, R11 ;  /* 0x0000004c470b7223 */ /* 0x040fe2000000000b */
[C---:B------:R-:W-:Y:S01]  /*82a0*/  FFMA R12, R71.reuse, R77, R12 ;  /* 0x0000004d470c7223 */ /* 0x040fe2000000000c */
[----:B------:R-:W-:Y:S01]  /*82b0*/  FFMA R13, R71, R78, R13 ;  /* 0x0000004e470d7223 */ /* 0x000fe2000000000d */
[----:B------:R-:W-:Y:S01]  /*82c0*/  F2FP.SATFINITE.E4M3.F32.PACK_AB_MERGE_C R76, R7, R6, RZ ;  /* 0x00000006074c723e */ /* 0x000fe200048070ff */
[--C-:B------:R-:W-:Y:S02]  /*82d0*/  HADD2.F32 R74, -RZ, R129.reuse.H0_H0 ;  /* 0x20000081ff4a7230 */ /* 0x100fe40000004100 */
[C---:B------:R-:W-:Y:S01]  /*82e0*/  FMUL R7, R70.reuse, R20 ;  /* 0x0000001446077220 */ /* 0x040fe20000400000 */
[----:B------:R-:W-:Y:S01]  /*82f0*/  HADD2.F32 R75, -RZ, R129.H1_H1 ;  /* 0x30000081ff4b7230 */ /* 0x000fe20000004100 */
[----:B------:R-:W-:Y:S01]  /*8300*/  F2FP.SATFINITE.E4M3.F32.PACK_AB_MERGE_C R129, R11, R10, RZ ;  /* 0x0000000a0b81723e */ /* 0x000fe200048070ff */
        /* <DEDUP_REMOVED lines=12> */
[----:B------:R-:W-:Y:S01]  /*83d0*/  FFMA R3, R71, R83, R3 ;  /* 0x0000005347037223 */ /* 0x000fe20000000003 */
[C---:B------:R-:W-:Y:S01]  /*83e0*/  FMUL R25, R70.reuse, R32 ;  /* 0x0000002046197220 */ /* 0x040fe20000400000 */
[----:B------:R-:W-:Y:S01]  /*83f0*/  F2FP.SATFINITE.E4M3.F32.PACK_AB_MERGE_C R14, R15, R14, RZ ;  /* 0x0000000e0f0e723e */ /* 0x000fe200048070ff */
[C---:B------:R-:W-:Y:S01]  /*8400*/  FMUL R6, R70.reuse, R19 ;  /* 0x0000001346067220 */ /* 0x040fe20000400000 */
[C---:B------:R-:W-:Y:S01]  /*8410*/  FMUL R11, R70.reuse, R22 ;  /* 0x00000016460b7220 */ /* 0x040fe20000400000 */
[C---:B------:R-:W-:Y:S01]  /*8420*/  FMUL R22, R70.reuse, R29 ;  /* 0x0000001d46167220 */ /* 0x040fe20000400000 */
[C---:B------:R-:W-:Y:S01]  /*8430*/  FMUL R29, R70.reuse, R36 ;  /* 0x00000024461d7220 */ /* 0x040fe20000400000 */
[C---:B------:R-:W-:Y:S01]  /*8440*/  FFMA R6, R71.reuse, R84, R6 ;  /* 0x0000005447067223 */ /* 0x040fe20000000006 */
[C---:B------:R-:W-:Y:S01]  /*8450*/  FFMA R7, R71.reuse, R85, R7 ;  /* 0x0000005547077223 */ /* 0x040fe20000000007 */
[C---:B------:R-:W-:Y:S01]  /*8460*/  FFMA R10, R71.reuse, R86, R10 ;  /* 0x00000056470a7223 */ /* 0x040fe2000000000a */
[C---:B------:R-:W-:Y:S01]  /*8470*/  FFMA R11, R71.reuse, R87, R11 ;  /* 0x00000057470b7223 */ /* 0x040fe2000000000b */
[----:B------:R-:W-:Y:S01]  /*8480*/  FMUL R16, R70, R23 ;  /* 0x0000001746107220 */ /* 0x000fe20000400000 */
[----:B------:R-:W-:Y:S01]  /*8490*/  F2FP.SATFINITE.E4M3.F32.PACK_AB_MERGE_C R3, R6, R3, RZ ;  /* 0x000000030603723e */ /* 0x000fe200048070ff */
        /* <DEDUP_REMOVED lines=10> */
[----:B------:R-:W-:Y:S01]  /*8540*/  FMUL R30, R70, R37 ;  /* 0x00000025461e7220 */ /* 0x000fe20000400000 */
[----:B------:R-:W-:Y:S01]  /*8550*/  F2FP.SATFINITE.E4M3.F32.PACK_AB_MERGE_C R16, R10, R7, R16 ;  /* 0x000000070a10723e */ /* 0x000fe20004807010 */
        /* <DEDUP_REMOVED lines=23> */
[----:B------:R-:W-:Y:S01]  /*86d0*/  FFMA R31, R71, R103, R31 ;  /* 0x00000067471f7223 */ /* 0x000fe2000000001f */
[----:B------:R-:W-:Y:S01]  /*86e0*/  FMUL R45, R70, R52 ;  /* 0x00000034462d7220 */ /* 0x000fe20000400000 */
[----:B------:R-:W-:Y:S01]  /*86f0*/  F2FP.SATFINITE.E4M3.F32.PACK_AB_MERGE_C R19, R28, R27, RZ ;  /* 0x0000001b1c13723e */ /* 0x000fe200048070ff */
[C---:B------:R-:W-:Y:S01]  /*8700*/  FMUL R52, R70.reuse, R59 ;  /* 0x0000003b46347220 */ /* 0x040fe20000400000 */
[C---:B------:R-:W-:Y:S01]  /*8710*/  FMUL R59, R70.reuse, R66 ;  /* 0x00000042463b7220 */ /* 0x040fe20000400000 */
[----:B------:R-:W-:Y:S01]  /*8720*/  F2FP.SATFINITE.E4M3.F32.PACK_AB_MERGE_C R66, R13, R12, R14 ;  /* 0x0000000c0d42723e */ /* 0x000fe2000480700e */
[----:B------:R-:W-:Y:S01]  /*8730*/  FMUL R32, R70, R39 ;  /* 0x0000002746207220 */ /* 0x000fe20000400000 */
[--C-:B------:R-:W-:Y:S01]  /*8740*/  HADD2.F32 R107, -RZ, R108.reuse.H0_H0 ;  /* 0x2000006cff6b7230 */ /* 0x100fe20000004100 */
[----:B------:R-:W-:Y:S01]  /*8750*/  F2FP.SATFINITE.E4M3.F32.PACK_AB_MERGE_C R19, R26, R25, R19 ;  /* 0x000000191a13723e */ /* 0x000fe20004807013 */
[----:B------:R-:W-:Y:S02]  /*8760*/  HADD2.F32 R108, -RZ, R108.H1_H1 ;  /* 0x3000006cff6c7230 */ /* 0x000fe40000004100 */
[C---:B------:R-:W-:Y:S01]  /*8770*/  FFMA R32, R71.reuse, R104, R32 ;  /* 0x0000006847207223 */ /* 0x040fe20000000020 */
[C---:B------:R-:W-:Y:S01]  /*8780*/  FFMA R33, R71.reuse, R105, R33 ;  /* 0x0000006947217223 */ /* 0x040fe20000000021 */
[C---:B------:R-:W-:Y:S01]  /*8790*/  FFMA R34, R71.reuse, R106, R34 ;  /* 0x0000006a47227223 */ /* 0x040fe20000000022 */
[C---:B------:R-:W-:Y:S01]  /*87a0*/  FMUL R35, R70.reuse, R42 ;  /* 0x0000002a46237220 */ /* 0x040fe20000400000 */
[----:B------:R-:W-:Y:S01]  /*87b0*/  FMUL R42, R70, R49 ;  /* 0x00000031462a7220 */ /* 0x000fe20000400000 */
[----:B------:R-:W-:Y:S01]  /*87c0*/  F2FP.SATFINITE.E4M3.F32.PACK_AB_MERGE_C R32, R32, R31, RZ ;  /* 0x0000001f2020723e */ /* 0x000fe200048070ff */
[C---:B------:R-:W-:Y:S01]  /*87d0*/  FMUL R49, R70.reuse, R56 ;  /* 0x0000003846317220 */ /* 0x040fe20000400000 */
[C---:B------:R-:W-:Y:S01]  /*87e0*/  FMUL R36, R70.reuse, R43 ;  /* 0x0000002b46247220 */ /* 0x040fe20000400000 */
[--C-:B------:R-:W-:Y:S02]  /*87f0*/  HADD2.F32 R111, -RZ, R112.reuse.H0_H0 ;  /* 0x20000070ff6f7230 */ /* 0x100fe40000004100 */
[C---:B------:R-:W-:Y:S01]  /*8800*/  FFMA R35, R71.reuse, R107, R35 ;  /* 0x0000006b47237223 */ /* 0x040fe20000000023 */
[----:B------:R-:W-:Y:S02]  /*8810*/  HADD2.F32 R112, -RZ, R112.H1_H1 ;  /* 0x30000070ff707230 */ /* 0x000fe40000004100 */
[C---:B------:R-:W-:Y:S01]  /*8820*/  FMUL R39, R70.reuse, R46 ;  /* 0x0000002e46277220 */ /* 0x040fe20000400000 */
[C---:B------:R-:W-:Y:S01]  /*8830*/  FFMA R36, R71.reuse, R108, R36 ;  /* 0x0000006c47247223 */ /* 0x040fe20000000024 */
[C---:B------:R-:W-:Y:S01]  /*8840*/  FMUL R40, R70.reuse, R47 ;  /* 0x0000002f46287220 */ /* 0x040fe20000400000 */
[C---:B------:R-:W-:Y:S01]  /*8850*/  FFMA R37, R71.reuse, R109, R37 ;  /* 0x0000006d47257223 */ /* 0x040fe20000000025 */
[C---:B------:R-:W-:Y:S01]  /*8860*/  FFMA R38, R71.reuse, R110, R38 ;  /* 0x0000006e47267223 */ /* 0x040fe20000000026 */
        /* <DEDUP_REMOVED lines=8> */
[C---:B------:R-:W-:Y:S01]  /*88f0*/  FMUL R46, R70.reuse, R53 ;  /* 0x00000035462e7220 */ /* 0x040fe20000400000 */
[--C-:B------:R-:W-:Y:S02]  /*8900*/  HADD2.F32 R119, -RZ, R120.reuse.H0_H0 ;  /* 0x20000078ff777230 */ /* 0x100fe40000004100 */
[C---:B------:R-:W-:Y:S01]  /*8910*/  FMUL R50, R70.reuse, R57 ;  /* 0x0000003946327220 */ /* 0x040fe20000400000 */
[C---:B------:R-:W-:Y:S01]  /*8920*/  FMUL R51, R70.reuse, R58 ;  /* 0x0000003a46337220 */ /* 0x040fe20000400000 */
[C---:B------:R-:W-:Y:S01]  /*8930*/  FMUL R53, R70.reuse, R60 ;  /* 0x0000003c46357220 */ /* 0x040fe20000400000 */
[C---:B------:R-:W-:Y:S01]  /*8940*/  FFMA R43, R71.reuse, R115, R43 ;  /* 0x00000073472b7223 */ /* 0x040fe2000000002b */
[----:B------:R-:W-:Y:S02]  /*8950*/  HADD2.F32 R120, -RZ, R120.H1_H1 ;  /* 0x30000078ff787230 */ /* 0x000fe40000004100 */
[C---:B------:R-:W-:Y:S01]  /*8960*/  FMUL R47, R70.reuse, R54 ;  /* 0x00000036462f7220 */ /* 0x040fe20000400000 */
[C---:B------:R-:W-:Y:S01]  /*8970*/  FMUL R57, R70.reuse, R64 ;  /* 0x0000004046397220 */ /* 0x040fe20000400000 */
[C---:B------:R-:W-:Y:S01]  /*8980*/  FMUL R58, R70.reuse, R65 ;  /* 0x00000041463a7220 */ /* 0x040fe20000400000 */
[C---:B------:R-:W-:Y:S01]  /*8990*/  FMUL R60, R70.reuse, R67 ;  /* 0x00000043463c7220 */ /* 0x040fe20000400000 */
[----:B------:R-:W-:Y:S01]  /*89a0*/  FFMA R44, R71, R116, R44 ;  /* 0x00000074472c7223 */ /* 0x000fe2000000002c */
[----:B------:R-:W-:Y:S01]  /*89b0*/  FMUL R48, R70, R55 ;  /* 0x0000003746307220 */ /* 0x000fe20000400000 */
[----:B------:R-:W-:Y:S01]  /*89c0*/  F2FP.SATFINITE.E4M3.F32.PACK_AB_MERGE_C R64, R5, R4, R76 ;  /* 0x000000040540723e */ /* 0x000fe2000480704c */
[----:B------:R-:W-:Y:S01]  /*89d0*/  FFMA R45, R71, R117, R45 ;  /* 0x00000075472d7223 */ /* 0x000fe2000000002d */
[----:B------:R-:W-:Y:S01]  /*89e0*/  F2FP.SATFINITE.E4M3.F32.PACK_AB_MERGE_C R65, R9, R8, R129 ;  /* 0x000000080941723e */ /* 0x000fe20004807081 */
[C---:B------:R-:W-:Y:S01]  /*89f0*/  FFMA R46, R71.reuse, R118, R46 ;  /* 0x00000076472e7223 */ /* 0x040fe2000000002e */
[----:B------:R-:W-:Y:S01]  /*8a00*/  F2FP.SATFINITE.E4M3.F32.PACK_AB_MERGE_C R67, R2, R0, R3 ;  /* 0x000000000243723e */ /* 0x000fe20004807003 */
[--C-:B------:R-:W-:Y:S02]  /*8a10*/  HADD2.F32 R123, -RZ, R124.reuse.H0_H0 ;  /* 0x2000007cff7b7230 */ /* 0x100fe40000004100 */
[C---:B------:R-:W-:Y:S01]  /*8a20*/  FFMA R47, R71.reuse, R119, R47 ;  /* 0x00000077472f7223 */ /* 0x040fe2000000002f */
[----:B------:R-:W-:Y:S02]  /*8a30*/  HADD2.F32 R124, -RZ, R124.H1_H1 ;  /* 0x3000007cff7c7230 */ /* 0x000fe40000004100 */
[C---:B------:R-:W-:Y:S01]  /*8a40*/  FFMA R48, R71.reuse, R120, R48 ;  /* 0x0000007847307223 */ /* 0x040fe20000000030 */
[----:B------:R1:W-:Y:S01]  /*8a50*/  STS.128 [R140+UR44+0x2400], R64 ;  /* 0x002400408c007988 */ /* 0x0003e20008000c2c */
[C---:B------:R-:W-:Y:S01]  /*8a60*/  FFMA R49, R71.reuse, R121, R49 ;  /* 0x0000007947317223 */ /* 0x040fe20000000031 */
[C---:B------:R-:W-:Y:S01]  /*8a70*/  FFMA R50, R71.reuse, R122, R50 ;  /* 0x0000007a47327223 */ /* 0x040fe20000000032 */
[C---:B------:R-:W-:Y:S01]  /*8a80*/  FMUL R54, R70.reuse, R61 ;  /* 0x0000003d46367220 */ /* 0x040fe20000400000 */
[--C-:B------:R-:W-:Y:S02]  /*8a90*/  HADD2.F32 R127, -RZ, R128.reuse.H0_H0 ;  /* 0x20000080ff7f7230 */ /* 0x100fe40000004100 */
[C---:B------:R-:W-:Y:S01]  /*8aa0*/  FFMA R51, R71.reuse, R123, R51 ;  /* 0x0000007b47337223 */ /* 0x040fe20000000033 */
[----:B------:R-:W-:Y:S02]  /*8ab0*/  HADD2.F32 R128, -RZ, R128.H1_H1 ;  /* 0x30000080ff807230 */ /* 0x000fe40000004100 */
[----:B------:R-:W-:Y:S01]  /*8ac0*/  FMUL R55, R70, R62 ;  /* 0x0000003e46377220 */ /* 0x000fe20000400000 */
[----:B------:R1:W-:Y:S01]  /*8ad0*/  STS.128 [R150+0x2010], R16 ;  /* 0x0020101096007388 */ /* 0x0003e20000000c00 */
[----:B------:R-:W-:Y:S01]  /*8ae0*/  F2FP.SATFINITE.E4M3.F32.PACK_AB_MERGE_C R35, R36, R35, RZ ;  /* 0x000000232423723e */ /* 0x000fe200048070ff */
[C---:B------:R-:W-:Y:S01]  /*8af0*/  FFMA R52, R71.reuse, R124, R52 ;  /* 0x0000007c47347223 */ /* 0x040fe20000000034 */
[----:B------:R-:W-:Y:S01]  /*8b00*/  FMUL R56, R70, R63 ;  /* 0x0000003f46387220 */ /* 0x000fe20000400000 */
[C---:B------:R-:W-:Y:S01]  /*8b10*/  FFMA R53, R71.reuse, R125, R53 ;  /* 0x0000007d47357223 */ /* 0x040fe20000000035 */
[C---:B------:R-:W-:Y:S01]  /*8b20*/  FFMA R54, R71.reuse, R126, R54 ;  /* 0x0000007e47367223 */ /* 0x040fe20000000036 */
[C---:B------:R-:W-:Y:S01]  /*8b30*/  FFMA R55, R71.reuse, R127, R55 ;  /* 0x0000007f47377223 */ /* 0x040fe20000000037 */
[C---:B------:R-:W-:Y:S01]  /*8b40*/  FFMA R56, R71.reuse, R128, R56 ;  /* 0x0000008047387223 */ /* 0x040fe20000000038 */
[----:B------:R-:W-:Y:S01]  /*8b50*/  F2FP.SATFINITE.E4M3.F32.PACK_AB_MERGE_C R39, R40, R39, RZ ;  /* 0x000000272827723e */ /* 0x000fe200048070ff */
[C---:B------:R-:W-:Y:S01]  /*8b60*/  FFMA R57, R71.reuse, R72, R57 ;  /* 0x0000004847397223 */ /* 0x040fe20000000039 */
[----:B------:R-:W-:Y:S01]  /*8b70*/  F2FP.SATFINITE.E4M3.F32.PACK_AB_MERGE_C R43, R44, R43, RZ ;  /* 0x0000002b2c2b723e */ /* 0x000fe200048070ff */
[C---:B------:R-:W-:Y:S01]  /*8b80*/  FFMA R58, R71.reuse, R73, R58 ;  /* 0x00000049473a7223 */ /* 0x040fe2000000003a */
[C---:B------:R-:W-:Y:S01]  /*8b90*/  FFMA R59, R71.reuse, R74, R59 ;  /* 0x0000004a473b7223 */ /* 0x040fe2000000003b */
[----:B------:R-:W-:Y:S01]  /*8ba0*/  F2FP.SATFINITE.E4M3.F32.PACK_AB_MERGE_C R33, R34, R33, R35 ;  /* 0x000000212221723e */ /* 0x000fe20004807023 */
[----:B------:R-:W-:Y:S01]  /*8bb0*/  FFMA R60, R71, R75, R60 ;  /* 0x0000004b473c7223 */ /* 0x000fe2000000003c */
[----:B------:R-:W-:Y:S02]  /*8bc0*/  F2FP.SATFINITE.E4M3.F32.PACK_AB_MERGE_C R32, R30, R29, R32 ;  /* 0x0000001d1e20723e */ /* 0x000fe40004807020 */
[----:B------:R-:W-:Y:S02]  /*8bd0*/  F2FP.SATFINITE.E4M3.F32.PACK_AB_MERGE_C R34, R38, R37, R39 ;  /* 0x000000252622723e */ /* 0x000fe40004807027 */
[----:B------:R-:W-:Y:S02]  /*8be0*/  F2FP.SATFINITE.E4M3.F32.PACK_AB_MERGE_C R35, R42, R41, R43 ;  /* 0x000000292a23723e */ /* 0x000fe4000480702b */
[----:B------:R-:W-:Y:S02]  /*8bf0*/  F2FP.SATFINITE.E4M3.F32.PACK_AB_MERGE_C R51, R52, R51, RZ ;  /* 0x000000333433723e */ /* 0x000fe400048070ff */
[----:B------:R-:W-:Y:S01]  /*8c00*/  F2FP.SATFINITE.E4M3.F32.PACK_AB_MERGE_C R48, R48, R47, RZ ;  /* 0x0000002f3030723e */ /* 0x000fe200048070ff */
[----:B------:R1:W-:Y:S01]  /*8c10*/  STS.128 [R149+0x2020], R32 ;  /* 0x0020202095007388 */ /* 0x0003e20000000c00 */
[----:B------:R-:W-:Y:S02]  /*8c20*/  F2FP.SATFINITE.E4M3.F32.PACK_AB_MERGE_C R55, R56, R55, RZ ;  /* 0x000000373837723e */ /* 0x000fe400048070ff */
[----:B------:R-:W-:Y:S02]  /*8c30*/  F2FP.SATFINITE.E4M3.F32.PACK_AB_MERGE_C R59, R60, R59, RZ ;  /* 0x0000003b3c3b723e */ /* 0x000fe400048070ff */
[----:B------:R-:W-:Y:S02]  /*8c40*/  F2FP.SATFINITE.E4M3.F32.PACK_AB_MERGE_C R49, R50, R49, R51 ;  /* 0x000000313231723e */ /* 0x000fe40004807033 */
[----:B------:R-:W-:Y:S02]  /*8c50*/  F2FP.SATFINITE.E4M3.F32.PACK_AB_MERGE_C R48, R46, R45, R48 ;  /* 0x0000002d2e30723e */ /* 0x000fe40004807030 */
[----:B------:R-:W-:Y:S02]  /*8c60*/  F2FP.SATFINITE.E4M3.F32.PACK_AB_MERGE_C R50, R54, R53, R55 ;  /* 0x000000353632723e */ /* 0x000fe40004807037 */
[----:B------:R-:W-:Y:S05]  /*8c70*/  F2FP.SATFINITE.E4M3.F32.PACK_AB_MERGE_C R51, R58, R57, R59 ;  /* 0x000000393a33723e */ /* 0x000fea000480703b */
[----:B------:R1:W-:Y:S01]  /*8c80*/  STS.128 [R148+0x2030], R48 ;  /* 0x0020303094007388 */ /* 0x0003e20000000c00 */
[----:B------:R-:W-:Y:S01]  /*8c90*/  @!PT LDS RZ, [RZ] ;  /* 0x00000000fffff984 */ /* 0x000fe20000000800 */
[----:B------:R-:W-:Y:S01]  /*8ca0*/  @!PT LDS RZ, [RZ] ;  /* 0x00000000fffff984 */ /* 0x000fe20000000800 */
[----:B------:R-:W-:Y:S01]  /*8cb0*/  @!PT LDS RZ, [RZ] ;  /* 0x00000000fffff984 */ /* 0x000fe20000000800 */
[----:B------:R-:W-:Y:S01]  /*8cc0*/  @!PT LDS RZ, [RZ] ;  /* 0x00000000fffff984 */ /* 0x000fe20000000800 */
[----:B------:R3:W-:Y:S07]  /*8cd0*/  MEMBAR.ALL.CTA ;  /* 0x0000000000007992 */ /* 0x0007ee0000008000 */
[----:B---3--:R-:W3:Y:S02]  /*8ce0*/  FENCE.VIEW.ASYNC.S ;  /* 0x00000000000073c6 */ /* 0x008ee40000000000 */
[----:B---3--:R-:W-:Y:S06]  /*8cf0*/  BAR.SYNC.DEFER_BLOCKING 0x1, 0x80 ;  /* 0x0042000000007b1d */ /* 0x008fec0000010000 */
[----:B------:R-:W-:Y:S05]  /*8d00*/  @P0 BRA `(.L_x_149) ;  /* 0x0000000000300947 */ /* 0x000fea0003800000 */
[----:B------:R-:W-:Y:S02]  /*8d10*/  UIADD3 UR4, UPT, UPT, UR44, 0x2400, URZ ;  /* 0x000024002c047890 */ /* 0x000fe4000fffe0ff */
[----:B------:R-:W-:Y:S02]  /*8d20*/  USHF.L.U32 UR9, UR45, 0x6, URZ ;  /* 0x000000062d097899 */ /* 0x000fe400080006ff */
[----:B------:R-:W-:Y:S02]  /*8d30*/  USHF.L.U32 UR10, UR46, 0x7, URZ ;  /* 0x000000072e0a7899 */ /* 0x000fe400080006ff */
[----:B------:R-:W-:Y:S01]  /*8d40*/  MOV R151, UR4 ;  /* 0x0000000400977c02 */ /* 0x000fe20008000f00 */
[----:B------:R-:W-:Y:S01]  /*8d50*/  UIADD3 UR4, UP0, UPT, UR62, 0x680, URZ ;  /* 0x000006803e047890 */ /* 0x000fe2000ff1e0ff */
[----:B------:R-:W-:Y:S02]  /*8d60*/  UMOV UR11, UR36 ;  /* 0x00000024000b7c82 */ /* 0x000fe40008000000 */
[----:B------:R-:W-:Y:S01]  /*8d70*/  R2UR UR8, R151 ;  /* 0x00000000970872ca */ /* 0x000fe200000e0000 */
[----:B------:R-:W-:Y:S11]  /*8d80*/  UIADD3.X UR5, UPT, UPT, URZ, UR63, URZ, UP0, !UPT ;  /* 0x0000003fff057290 */ /* 0x000ff600087fe4ff */
[----:B------:R-:W-:Y:S01]  /*8d90*/  @!UPT UIADD3 URZ, UPT, UPT, URZ, URZ, URZ ;  /* 0x000000fffffff290 */ /* 0x000fe2000fffe0ff */
[----:B------:R3:W-:Y:S01]  /*8da0*/  UTMASTG.3D [UR8], [UR4] ;  /* 0x00000008040073b5 */ /* 0x0007e20008010000 */
[----:B------:R0:W-:Y:S01]  /*8db0*/  UTMACMDFLUSH ;  /* 0x00000000000079b7 */ /* 0x0001e20000000000 */
[----:B---3--:R-:W-:Y:S04]  /*8dc0*/  DEPBAR.LE SB0, 0x0 ;  /* 0x000080000000791a */ /* 0x008fe80000000000 */
.L_x_149:
[----:B------:R-:W-:Y:S05]  /*8dd0*/  BSYNC.RECONVERGENT B0 ;  /* 0x0000000000007941 */ /* 0x000fea0003800200 */
.L_x_148:
[----:B------:R-:W-:Y:S01]  /*8de0*/  BAR.SYNC.DEFER_BLOCKING 0x1, 0x80 ;  /* 0x0042000000007b1d */ /* 0x000fe20000010000 */
[----:B------:R-:W-:Y:S01]  /*8df0*/  ISETP.NE.AND P0, PT, R144, 0x2, PT ;  /* 0x000000029000780c */ /* 0x000fe20003f05270 */
[----:B------:R-:W-:Y:S01]  /*8e00*/  UISETP.NE.AND UP0, UPT, UR47, URZ, UPT ;  /* 0x000000ff2f00728c */ /* 0x000fe2000bf05270 */
[----:B------:R-:W-:Y:S01]  /*8e10*/  ISETP.NE.AND P1, PT, R68, 0x4, PT ;  /* 0x000000044400780c */ /* 0x000fe20003f25270 */
[----:B------:R-:W-:Y:S01]  /*8e20*/  UIADD3 UR45, UPT, UPT, UR37, UR55, URZ ;  /* 0x00000037252d7290 */ /* 0x000fe2000fffe0ff */
[----:B------:R-:W-:Y:S01]  /*8e30*/  SEL R2, RZ, 0x1, P0 ;  /* 0x00000001ff027807 */ /* 0x000fe20000000000 */
[----:B------:R-:W-:Y:S01]  /*8e40*/  UIADD3 UR46, UPT, UPT, UR38, UR58, URZ ;  /* 0x0000003a262e7290 */ /* 0x000fe2000fffe0ff */
[----:B------:R-:W-:Y:S02]  /*8e50*/  SEL R0, RZ, 0x1, P1 ;  /* 0x00000001ff007807 */ /* 0x000fe40000800000 */
[----:B------:R-:W-:Y:S02]  /*8e60*/  LOP3.LUT R146, R146, R2, RZ, 0x3c, !PT ;  /* 0x0000000292927212 */ /* 0x000fe400078e3cff */
[----:B------:R-:W-:Y:S02]  /*8e70*/  LOP3.LUT R147, R147, R0, RZ, 0x3c, !PT ;  /* 0x0000000093937212 */ /* 0x000fe400078e3cff */
[----:B------:R-:W-:Y:S02]  /*8e80*/  SEL R144, R144, RZ, P0 ;  /* 0x000000ff90907207 */ /* 0x000fe40000000000 */
[----:B------:R-:W-:Y:S01]  /*8e90*/  SEL R68, R68, RZ, P1 ;  /* 0x000000ff44447207 */ /* 0x000fe20000800000 */
[----:B------:R-:W-:Y:S01]  /*8ea0*/  UMOV UR36, UR54 ;  /* 0x0000003600247c82 */ /* 0x000fe20008000000 */
[----:B------:R-:W-:Y:S05]  /*8eb0*/  BRA.U UP0, `(.L_x_150) ;  /* 0xffffffdd001c7547 */ /* 0x000fea000b83ffff */
[----:B------:R-:W-:Y:S05]  /*8ec0*/  EXIT ;  /* 0x000000000000794d */ /* 0x000fea0003800000 */
.L_x_25:
[----:B-1----:R1:W2:Y:S02]  /*8ed0*/  SYNCS.PHASECHK.TRANS64.TRYWAIT P0, [R0+URZ+0x320], R2 ;  /* 0x00032002000075a7 */ /* 0x0022a400080011ff */
[----:B--2---:R-:W-:Y:S05]  /*8ee0*/  @!P0 NANOSLEEP.SYNCS 0x989680 ;  /* 0x009896800000895d */ /* 0x004fea0003900000 */
[----:B------:R-:W2:Y:S02]  /*8ef0*/  @!P0 SYNCS.PHASECHK.TRANS64 P0, [R0+URZ+0x320], R2 ;  /* 0x00032002000085a7 */ /* 0x000ea400080010ff */
[----:B--2---:R-:W-:Y:S05]  /*8f00*/  @!P0 BRA `(.L_x_25) ;  /* 0xfffffffc00f08947 */ /* 0x004fea000383ffff */
[----:B------:R-:W-:Y:S05]  /*8f10*/  BRA `(.L_x_151) ;  /* 0xffffff8c00fc7947 */ /* 0x000fea000383ffff */
.L_x_28:
[----:B-1----:R-:W-:-:S07]  /*8f20*/  MOV R0, UR33 ;  /* 0x0000002100007c02 */ /* 0x002fce0008000f00 */
.L_x_152:
[----:B-1----:R1:W2:Y:S02]  /*8f30*/  SYNCS.PHASECHK.TRANS64.TRYWAIT P0, [R0+URZ+0x148], R3 ;  /* 0x00014803000075a7 */ /* 0x0022a400080011ff */
[----:B--2---:R-:W-:Y:S05]  /*8f40*/  @!P0 NANOSLEEP.SYNCS 0x989680 ;  /* 0x009896800000895d */ /* 0x004fea0003900000 */
[----:B------:R-:W2:Y:S02]  /*8f50*/  @!P0 SYNCS.PHASECHK.TRANS64 P0, [R0+URZ+0x148], R3 ;  /* 0x00014803000085a7 */ /* 0x000ea400080010ff */
[----:B--2---:R-:W-:Y:S05]  /*8f60*/  @!P0 BRA `(.L_x_152) ;  /* 0xfffffffc00f08947 */ /* 0x004fea000383ffff */
[----:B------:R-:W-:Y:S05]  /*8f70*/  BRA `(.L_x_27) ;  /* 0xffffff90004c7947 */ /* 0x000fea000383ffff */
.L_x_35:
[----:B-1----:R-:W-:-:S07]  /*8f80*/  MOV R0, UR17 ;  /* 0x0000001100007c02 */ /* 0x002fce0008000f00 */
.L_x_153:
[----:B-1----:R1:W2:Y:S02]  /*8f90*/  SYNCS.PHASECHK.TRANS64.TRYWAIT P0, [R0+URZ+0x148], R3 ;  /* 0x00014803000075a7 */ /* 0x0022a400080011ff */
[----:B--2---:R-:W-:Y:S05]  /*8fa0*/  @!P0 NANOSLEEP.SYNCS 0x989680 ;  /* 0x009896800000895d */ /* 0x004fea0003900000 */
[----:B------:R-:W2:Y:S02]  /*8fb0*/  @!P0 SYNCS.PHASECHK.TRANS64 P0, [R0+URZ+0x148], R3 ;  /* 0x00014803000085a7 */ /* 0x000ea400080010ff */
[----:B--2---:R-:W-:Y:S05]  /*8fc0*/  @!P0 BRA `(.L_x_153) ;  /* 0xfffffffc00f08947 */ /* 0x004fea000383ffff */
[----:B------:R-:W-:Y:S05]  /*8fd0*/  BRA `(.L_x_34) ;  /* 0xffffff94000c7947 */ /* 0x000fea000383ffff */
.L_x_40:
[----:B-1----:R1:W2:Y:S02]  /*8fe0*/  SYNCS.PHASECHK.TRANS64.TRYWAIT P0, [R3+URZ+0x2b0], R0 ;  /* 0x0002b000030075a7 */ /* 0x0022a400080011ff */
[----:B--2---:R-:W-:Y:S05]  /*8ff0*/  @!P0 NANOSLEEP.SYNCS 0x989680 ;  /* 0x009896800000895d */ /* 0x004fea0003900000 */
[----:B------:R-:W2:Y:S02]  /*9000*/  @!P0 SYNCS.PHASECHK.TRANS64 P0, [R3+URZ+0x2b0], R0 ;  /* 0x0002b000030085a7 */ /* 0x000ea400080010ff */
[----:B--2---:R-:W-:Y:S05]  /*9010*/  @!P0 BRA `(.L_x_40) ;  /* 0xfffffffc00f08947 */ /* 0x004fea000383ffff */
[----:B------:R-:W-:Y:S05]  /*9020*/  BRA `(.L_x_154) ;  /* 0xffffff9400b07947 */ /* 0x000fea000383ffff */
.L_x_44:
[----:B------:R-:W-:-:S07]  /*9030*/  MOV R0, UR4 ;  /* 0x0000000400007c02 */ /* 0x000fce0008000f00 */
.L_x_155:
[----:B-1----:R1:W2:Y:S02]  /*9040*/  SYNCS.PHASECHK.TRANS64.TRYWAIT P0, [R0+URZ], R2 ;  /* 0x00000002000075a7 */ /* 0x0022a400080011ff */
[----:B--2---:R-:W-:Y:S05]  /*9050*/  @!P0 NANOSLEEP.SYNCS 0x989680 ;  /* 0x009896800000895d */ /* 0x004fea0003900000 */
[----:B------:R-:W2:Y:S02]  /*9060*/  @!P0 SYNCS.PHASECHK.TRANS64 P0, [R0+URZ], R2 ;  /* 0x00000002000085a7 */ /* 0x000ea400080010ff */
[----:B--2---:R-:W-:Y:S05]  /*9070*/  @!P0 BRA `(.L_x_155) ;  /* 0xfffffffc00f08947 */ /* 0x004fea000383ffff */
[----:B------:R-:W-:Y:S05]  /*9080*/  BRA `(.L_x_156) ;  /* 0xffffff9c00547947 */ /* 0x000fea000383ffff */
.L_x_45:
[----:B------:R-:W-:-:S07]  /*9090*/  MOV R0, UR5 ;  /* 0x0000000500007c02 */ /* 0x000fce0008000f00 */
.L_x_157:
[----:B-1----:R1:W2:Y:S02]  /*90a0*/  SYNCS.PHASECHK.TRANS64.TRYWAIT P0, [R0+URZ], R3 ;  /* 0x00000003000075a7 */ /* 0x0022a400080011ff */
[----:B--2---:R-:W-:Y:S05]  /*90b0*/  @!P0 NANOSLEEP.SYNCS 0x989680 ;  /* 0x009896800000895d */ /* 0x004fea0003900000 */
[----:B------:R-:W2:Y:S02]  /*90c0*/  @!P0 SYNCS.PHASECHK.TRANS64 P0, [R0+URZ], R3 ;  /* 0x00000003000085a7 */ /* 0x000ea400080010ff */
[----:B--2---:R-:W-:Y:S05]  /*90d0*/  @!P0 BRA `(.L_x_157) ;  /* 0xfffffffc00f08947 */ /* 0x004fea000383ffff */
[----:B------:R-:W-:Y:S05]  /*90e0*/  BRA `(.L_x_158) ;  /* 0xffffff9c00607947 */ /* 0x000fea000383ffff */
.L_x_46:
[----:B------:R-:W-:-:S07]  /*90f0*/  MOV R0, UR5 ;  /* 0x0000000500007c02 */ /* 0x000fce0008000f00 */
.L_x_159:
[----:B-1----:R1:W2:Y:S02]  /*9100*/  SYNCS.PHASECHK.TRANS64.TRYWAIT P0, [R0+URZ], R3 ;  /* 0x00000003000075a7 */ /* 0x0022a400080011ff */
[----:B--2---:R-:W-:Y:S05]  /*9110*/  @!P0 NANOSLEEP.SYNCS 0x989680 ;  /* 0x009896800000895d */ /* 0x004fea0003900000 */
[----:B------:R-:W2:Y:S02]  /*9120*/  @!P0 SYNCS.PHASECHK.TRANS64 P0, [R0+URZ], R3 ;  /* 0x00000003000085a7 */ /* 0x000ea400080010ff */
[----:B--2---:R-:W-:Y:S05]  /*9130*/  @!P0 BRA `(.L_x_159) ;  /* 0xfffffffc00f08947 */ /* 0x004fea000383ffff */
[----:B------:R-:W-:Y:S05]  /*9140*/  BRA `(.L_x_160) ;  /* 0xffffff9c006c7947 */ /* 0x000fea000383ffff */
.L_x_47:
[----:B------:R-:W-:-:S07]  /*9150*/  MOV R0, UR5 ;  /* 0x0000000500007c02 */ /* 0x000fce0008000f00 */
.L_x_161:
[----:B-1----:R1:W2:Y:S02]  /*9160*/  SYNCS.PHASECHK.TRANS64.TRYWAIT P0, [R0+URZ], R3 ;  /* 0x00000003000075a7 */ /* 0x0022a400080011ff */
[----:B--2---:R-:W-:Y:S05]  /*9170*/  @!P0 NANOSLEEP.SYNCS 0x989680 ;  /* 0x009896800000895d */ /* 0x004fea0003900000 */
[----:B------:R-:W2:Y:S02]  /*9180*/  @!P0 SYNCS.PHASECHK.TRANS64 P0, [R0+URZ], R3 ;  /* 0x00000003000085a7 */ /* 0x000ea400080010ff */
[----:B--2---:R-:W-:Y:S05]  /*9190*/  @!P0 BRA `(.L_x_161) ;  /* 0xfffffffc00f08947 */ /* 0x004fea000383ffff */
[----:B------:R-:W-:Y:S05]  /*91a0*/  BRA `(.L_x_162) ;  /* 0xffffff9c00787947 */ /* 0x000fea000383ffff */
.L_x_48:
[----:B------:R-:W-:-:S07]  /*91b0*/  MOV R0, UR5 ;  /* 0x0000000500007c02 */ /* 0x000fce0008000f00 */
.L_x_163:
[----:B-1----:R1:W2:Y:S02]  /*91c0*/  SYNCS.PHASECHK.TRANS64.TRYWAIT P0, [R0+URZ], R3 ;  /* 0x00000003000075a7 */ /* 0x0022a400080011ff */
[----:B--2---:R-:W-:Y:S05]  /*91d0*/  @!P0 NANOSLEEP.SYNCS 0x989680 ;  /* 0x009896800000895d */ /* 0x004fea0003900000 */
[----:B------:R-:W2:Y:S02]  /*91e0*/  @!P0 SYNCS.PHASECHK.TRANS64 P0, [R0+URZ], R3 ;  /* 0x00000003000085a7 */ /* 0x000ea400080010ff */
[----:B--2---:R-:W-:Y:S05]  /*91f0*/  @!P0 BRA `(.L_x_163) ;  /* 0xfffffffc00f08947 */ /* 0x004fea000383ffff */
[----:B------:R-:W-:Y:S05]  /*9200*/  BRA `(.L_x_164) ;  /* 0xffffff9c00847947 */ /* 0x000fea000383ffff */
.L_x_49:
[----:B------:R-:W-:-:S07]  /*9210*/  MOV R0, UR5 ;  /* 0x0000000500007c02 */ /* 0x000fce0008000f00 */
.L_x_165:
[----:B-1----:R1:W2:Y:S02]  /*9220*/  SYNCS.PHASECHK.TRANS64.TRYWAIT P0, [R0+URZ], R3 ;  /* 0x00000003000075a7 */ /* 0x0022a400080011ff */
[----:B--2---:R-:W-:Y:S05]  /*9230*/  @!P0 NANOSLEEP.SYNCS 0x989680 ;  /* 0x009896800000895d */ /* 0x004fea0003900000 */
[----:B------:R-:W2:Y:S02]  /*9240*/  @!P0 SYNCS.PHASECHK.TRANS64 P0, [R0+URZ], R3 ;  /* 0x00000003000085a7 */ /* 0x000ea400080010ff */
[----:B--2---:R-:W-:Y:S05]  /*9250*/  @!P0 BRA `(.L_x_165) ;  /* 0xfffffffc00f08947 */ /* 0x004fea000383ffff */
[----:B------:R-:W-:Y:S05]  /*9260*/  BRA `(.L_x_166) ;  /* 0xffffff9c00907947 */ /* 0x000fea000383ffff */
.L_x_50:
[----:B------:R-:W-:-:S07]  /*9270*/  MOV R0, UR5 ;  /* 0x0000000500007c02 */ /* 0x000fce0008000f00 */
.L_x_167:
[----:B-1----:R1:W2:Y:S02]  /*9280*/  SYNCS.PHASECHK.TRANS64.TRYWAIT P0, [R0+URZ], R3 ;  /* 0x00000003000075a7 */ /* 0x0022a400080011ff */
[----:B--2---:R-:W-:Y:S05]  /*9290*/  @!P0 NANOSLEEP.SYNCS 0x989680 ;  /* 0x009896800000895d */ /* 0x004fea0003900000 */
[----:B------:R-:W2:Y:S02]  /*92a0*/  @!P0 SYNCS.PHASECHK.TRANS64 P0, [R0+URZ], R3 ;  /* 0x00000003000085a7 */ /* 0x000ea400080010ff */
[----:B--2---:R-:W-:Y:S05]  /*92b0*/  @!P0 BRA `(.L_x_167) ;  /* 0xfffffffc00f08947 */ /* 0x004fea000383ffff */
[----:B------:R-:W-:Y:S05]  /*92c0*/  BRA `(.L_x_168) ;  /* 0xffffff9c009c7947 */ /* 0x000fea000383ffff */
.L_x_51:
[----:B------:R-:W-:-:S07]  /*92d0*/  MOV R0, UR5 ;  /* 0x0000000500007c02 */ /* 0x000fce0008000f00 */
.L_x_169:
[----:B-1----:R1:W2:Y:S02]  /*92e0*/  SYNCS.PHASECHK.TRANS64.TRYWAIT P0, [R0+URZ], R3 ;  /* 0x00000003000075a7 */ /* 0x0022a400080011ff */
[----:B--2---:R-:W-:Y:S05]  /*92f0*/  @!P0 NANOSLEEP.SYNCS 0x989680 ;  /* 0x009896800000895d */ /* 0x004fea0003900000 */
[----:B------:R-:W2:Y:S02]  /*9300*/  @!P0 SYNCS.PHASECHK.TRANS64 P0, [R0+URZ], R3 ;  /* 0x00000003000085a7 */ /* 0x000ea400080010ff */
[----:B--2---:R-:W-:Y:S05]  /*9310*/  @!P0 BRA `(.L_x_169) ;  /* 0xfffffffc00f08947 */ /* 0x004fea000383ffff */
[----:B------:R-:W-:Y:S05]  /*9320*/  BRA `(.L_x_170) ;  /* 0xffffff9c00a87947 */ /* 0x000fea000383ffff */
.L_x_52:
[----:B------:R-:W-:-:S07]  /*9330*/  MOV R0, UR5 ;  /* 0x0000000500007c02 */ /* 0x000fce0008000f00 */
.L_x_171:
[----:B-1----:R1:W2:Y:S02]  /*9340*/  SYNCS.PHASECHK.TRANS64.TRYWAIT P0, [R0+URZ], R3 ;  /* 0x00000003000075a7 */ /* 0x0022a400080011ff */
[----:B--2---:R-:W-:Y:S05]  /*9350*/  @!P0 NANOSLEEP.SYNCS 0x989680 ;  /* 0x009896800000895d */ /* 0x004fea0003900000 */
[----:B------:R-:W2:Y:S02]  /*9360*/  @!P0 SYNCS.PHASECHK.TRANS64 P0, [R0+URZ], R3 ;  /* 0x00000003000085a7 */ /* 0x000ea400080010ff */
[----:B--2---:R-:W-:Y:S05]  /*9370*/  @!P0 BRA `(.L_x_171) ;  /* 0xfffffffc00f08947 */ /* 0x004fea000383ffff */
[----:B------:R-:W-:Y:S05]  /*9380*/  BRA `(.L_x_172) ;  /* 0xffffff9c00b47947 */ /* 0x000fea000383ffff */
.L_x_53:
[----:B------:R-:W-:-:S07]  /*9390*/  MOV R0, UR5 ;  /* 0x0000000500007c02 */ /* 0x000fce0008000f00 */
.L_x_173:
[----:B-1----:R1:W2:Y:S02]  /*93a0*/  SYNCS.PHASECHK.TRANS64.TRYWAIT P0, [R0+URZ], R3 ;  /* 0x00000003000075a7 */ /* 0x0022a400080011ff */
[----:B--2---:R-:W-:Y:S05]  /*93b0*/  @!P0 NANOSLEEP.SYNCS 0x989680 ;  /* 0x009896800000895d */ /* 0x004fea0003900000 */
[----:B------:R-:W2:Y:S02]  /*93c0*/  @!P0 SYNCS.PHASECHK.TRANS64 P0, [R0+URZ], R3 ;  /* 0x00000003000085a7 */ /* 0x000ea400080010ff */
[----:B--2---:R-:W-:Y:S05]  /*93d0*/  @!P0 BRA `(.L_x_173) ;  /* 0xfffffffc00f08947 */ /* 0x004fea000383ffff */
[----:B------:R-:W-:Y:S05]  /*93e0*/  BRA `(.L_x_174) ;  /* 0xffffff9c00c07947 */ /* 0x000fea000383ffff */
.L_x_54:
[----:B------:R-:W-:-:S07]  /*93f0*/  MOV R0, UR5 ;  /* 0x0000000500007c02 */ /* 0x000fce0008000f00 */
.L_x_175:
[----:B-1----:R1:W2:Y:S02]  /*9400*/  SYNCS.PHASECHK.TRANS64.TRYWAIT P0, [R0+URZ], R3 ;  /* 0x00000003000075a7 */ /* 0x0022a400080011ff */
[----:B--2---:R-:W-:Y:S05]  /*9410*/  @!P0 NANOSLEEP.SYNCS 0x989680 ;  /* 0x009896800000895d */ /* 0x004fea0003900000 */
[----:B------:R-:W2:Y:S02]  /*9420*/  @!P0 SYNCS.PHASECHK.TRANS64 P0, [R0+URZ], R3 ;  /* 0x00000003000085a7 */ /* 0x000ea400080010ff */
[----:B--2---:R-:W-:Y:S05]  /*9430*/  @!P0 BRA `(.L_x_175) ;  /* 0xfffffffc00f08947 */ /* 0x004fea000383ffff */
[----:B------:R-:W-:Y:S05]  /*9440*/  BRA `(.L_x_176) ;  /* 0xffffff9c00cc7947 */ /* 0x000fea000383ffff */
.L_x_55:
[----:B------:R-:W-:-:S07]  /*9450*/  MOV R0, UR5 ;  /* 0x0000000500007c02 */ /* 0x000fce0008000f00 */
.L_x_177:
[----:B-1----:R1:W2:Y:S02]  /*9460*/  SYNCS.PHASECHK.TRANS64.TRYWAIT P0, [R0+URZ], R3 ;  /* 0x00000003000075a7 */ /* 0x0022a400080011ff */
[----:B--2---:R-:W-:Y:S05]  /*9470*/  @!P0 NANOSLEEP.SYNCS 0x989680 ;  /* 0x009896800000895d */ /* 0x004fea0003900000 */
[----:B------:R-:W2:Y:S02]  /*9480*/  @!P0 SYNCS.PHASECHK.TRANS64 P0, [R0+URZ], R3 ;  /* 0x00000003000085a7 */ /* 0x000ea400080010ff */
[----:B--2---:R-:W-:Y:S05]  /*9490*/  @!P0 BRA `(.L_x_177) ;  /* 0xfffffffc00f08947 */ /* 0x004fea000383ffff */
[----:B------:R-:W-:Y:S05]  /*94a0*/  BRA `(.L_x_178) ;  /* 0xffffff9c00d87947 */ /* 0x000fea000383ffff */
.L_x_56:
[----:B------:R-:W-:-:S07]  /*94b0*/  MOV R0, UR5 ;  /* 0x0000000500007c02 */ /* 0x000fce0008000f00 */
.L_x_179:
[----:B-1----:R1:W2:Y:S02]  /*94c0*/  SYNCS.PHASECHK.TRANS64.TRYWAIT P0, [R0+URZ], R3 ;  /* 0x00000003000075a7 */ /* 0x0022a400080011ff */
[----:B--2---:R-:W-:Y:S05]  /*94d0*/  @!P0 NANOSLEEP.SYNCS 0x989680 ;  /* 0x009896800000895d */ /* 0x004fea0003900000 */
[----:B------:R-:W2:Y:S02]  /*94e0*/  @!P0 SYNCS.PHASECHK.TRANS64 P0, [R0+URZ], R3 ;  /* 0x00000003000085a7 */ /* 0x000ea400080010ff */
[----:B--2---:R-:W-:Y:S05]  /*94f0*/  @!P0 BRA `(.L_x_179) ;  /* 0xfffffffc00f08947 */ /* 0x004fea000383ffff */
[----:B------:R-:W-:Y:S05]  /*9500*/  BRA `(.L_x_180) ;  /* 0xffffff9c00e47947 */ /* 0x000fea000383ffff */
.L_x_57:
[----:B------:R-:W-:-:S07]  /*9510*/  MOV R0, UR5 ;  /* 0x0000000500007c02 */ /* 0x000fce0008000f00 */
.L_x_181:
[----:B-1----:R1:W2:Y:S02]  /*9520*/  SYNCS.PHASECHK.TRANS64.TRYWAIT P0, [R0+URZ], R3 ;  /* 0x00000003000075a7 */ /* 0x0022a400080011ff */
[----:B--2---:R-:W-:Y:S05]  /*9530*/  @!P0 NANOSLEEP.SYNCS 0x989680 ;  /* 0x009896800000895d */ /* 0x004fea0003900000 */
[----:B------:R-:W2:Y:S02]  /*9540*/  @!P0 SYNCS.PHASECHK.TRANS64 P0, [R0+URZ], R3 ;  /* 0x00000003000085a7 */ /* 0x000ea400080010ff */
[----:B--2---:R-:W-:Y:S05]  /*9550*/  @!P0 BRA `(.L_x_181) ;  /* 0xfffffffc00f08947 */ /* 0x004fea000383ffff */
[----:B------:R-:W-:Y:S05]  /*9560*/  BRA `(.L_x_182) ;  /* 0xffffff9c00f07947 */ /* 0x000fea000383ffff */
.L_x_58:
[----:B------:R-:W-:-:S07]  /*9570*/  MOV R0, UR5 ;  /* 0x0000000500007c02 */ /* 0x000fce0008000f00 */
.L_x_183:
[----:B-1----:R1:W2:Y:S02]  /*9580*/  SYNCS.PHASECHK.TRANS64.TRYWAIT P0, [R0+URZ], R3 ;  /* 0x00000003000075a7 */ /* 0x0022a400080011ff */
[----:B--2---:R-:W-:Y:S05]  /*9590*/  @!P0 NANOSLEEP.SYNCS 0x989680 ;  /* 0x009896800000895d */ /* 0x004fea0003900000 */
[----:B------:R-:W2:Y:S02]  /*95a0*/  @!P0 SYNCS.PHASECHK.TRANS64 P0, [R0+URZ], R3 ;  /* 0x00000003000085a7 */ /* 0x000ea400080010ff */
[----:B--2---:R-:W-:Y:S05]  /*95b0*/  @!P0 BRA `(.L_x_183) ;  /* 0xfffffffc00f08947 */ /* 0x004fea000383ffff */
[----:B------:R-:W-:Y:S05]  /*95c0*/  BRA `(.L_x_184) ;  /* 0xffffff9c00fc7947 */ /* 0x000fea000383ffff */
.L_x_59:
[----:B------:R-:W-:-:S07]  /*95d0*/  MOV R0, UR5 ;  /* 0x0000000500007c02 */ /* 0x000fce0008000f00 */
.L_x_185:
[----:B-1----:R1:W2:Y:S02]  /*95e0*/  SYNCS.PHASECHK.TRANS64.TRYWAIT P0, [R0+URZ], R3 ;  /* 0x00000003000075a7 */ /* 0x0022a400080011ff */
[----:B--2---:R-:W-:Y:S05]  /*95f0*/  @!P0 NANOSLEEP.SYNCS 0x989680 ;  /* 0x009896800000895d */ /* 0x004fea0003900000 */
[----:B------:R-:W2:Y:S02]  /*9600*/  @!P0 SYNCS.PHASECHK.TRANS64 P0, [R0+URZ], R3 ;  /* 0x00000003000085a7 */ /* 0x000ea400080010ff */
[----:B--2---:R-:W-:Y:S05]  /*9610*/  @!P0 BRA `(.L_x_185) ;  /* 0xfffffffc00f08947 */ /* 0x004fea000383ffff */
[----:B------:R-:W-:Y:S05]  /*9620*/  BRA `(.L_x_186) ;  /* 0xffffffa000087947 */ /* 0x000fea000383ffff */
.L_x_60:
[----:B------:R-:W-:-:S07]  /*9630*/  MOV R0, UR5 ;  /* 0x0000000500007c02 */ /* 0x000fce0008000f00 */
.L_x_187:
[----:B-1----:R1:W2:Y:S02]  /*9640*/  SYNCS.PHASECHK.TRANS64.TRYWAIT P0, [R0+URZ], R3 ;  /* 0x00000003000075a7 */ /* 0x0022a400080011ff */
[----:B--2---:R-:W-:Y:S05]  /*9650*/  @!P0 NANOSLEEP.SYNCS 0x989680 ;  /* 0x009896800000895d */ /* 0x004fea0003900000 */
[----:B------:R-:W2:Y:S02]  /*9660*/  @!P0 SYNCS.PHASECHK.TRANS64 P0, [R0+URZ], R3 ;  /* 0x00000003000085a7 */ /* 0x000ea400080010ff */
[----:B--2---:R-:W-:Y:S05]  /*9670*/  @!P0 BRA `(.L_x_187) ;  /* 0xfffffffc00f08947 */ /* 0x004fea000383ffff */
[----:B------:R-:W-:Y:S05]  /*9680*/  BRA `(.L_x_188) ;  /* 0xffffffa000147947 */ /* 0x000fea000383ffff */
.L_x_61:
[----:B------:R-:W-:-:S07]  /*9690*/  MOV R0, UR5 ;  /* 0x0000000500007c02 */ /* 0x000fce0008000f00 */
.L_x_189:
[----:B-1----:R1:W2:Y:S02]  /*96a0*/  SYNCS.PHASECHK.TRANS64.TRYWAIT P0, [R0+URZ], R3 ;  /* 0x00000003000075a7 */ /* 0x0022a400080011ff */
[----:B--2---:R-:W-:Y:S05]  /*96b0*/  @!P0 NANOSLEEP.SYNCS 0x989680 ;  /* 0x009896800000895d */ /* 0x004fea0003900000 */
[----:B------:R-:W2:Y:S02]  /*96c0*/  @!P0 SYNCS.PHASECHK.TRANS64 P0, [R0+URZ], R3 ;  /* 0x00000003000085a7 */ /* 0x000ea400080010ff */
[----:B--2---:R-:W-:Y:S05]  /*96d0*/  @!P0 BRA `(.L_x_189) ;  /* 0xfffffffc00f08947 */ /* 0x004fea000383ffff */
[----:B------:R-:W-:Y:S05]  /*96e0*/  BRA `(.L_x_190) ;  /* 0xffffffa000207947 */ /* 0x000fea000383ffff */
.L_x_62:
[----:B------:R-:W-:-:S07]  /*96f0*/  MOV R0, UR5 ;  /* 0x0000000500007c02 */ /* 0x000fce0008000f00 */
.L_x_191:
[----:B-1----:R1:W2:Y:S02]  /*9700*/  SYNCS.PHASECHK.TRANS64.TRYWAIT P0, [R0+URZ], R3 ;  /* 0x00000003000075a7 */ /* 0x0022a400080011ff */
[----:B--2---:R-:W-:Y:S05]  /*9710*/  @!P0 NANOSLEEP.SYNCS 0x989680 ;  /* 0x009896800000895d */ /* 0x004fea0003900000 */
[----:B------:R-:W2:Y:S02]  /*9720*/  @!P0 SYNCS.PHASECHK.TRANS64 P0, [R0+URZ], R3 ;  /* 0x00000003000085a7 */ /* 0x000ea400080010ff */
[----:B--2---:R-:W-:Y:S05]  /*9730*/  @!P0 BRA `(.L_x_191) ;  /* 0xfffffffc00f08947 */ /* 0x004fea000383ffff */
[----:B------:R-:W-:Y:S05]  /*9740*/  BRA `(.L_x_192) ;  /* 0xffffffa0002c7947 */ /* 0x000fea000383ffff */
.L_x_63:
[----:B------:R-:W-:-:S07]  /*9750*/  MOV R0, UR5 ;  /* 0x0000000500007c02 */ /* 0x000fce0008000f00 */
.L_x_193:
[----:B-1----:R1:W2:Y:S02]  /*9760*/  SYNCS.PHASECHK.TRANS64.TRYWAIT P0, [R0+URZ], R3 ;  /* 0x00000003000075a7 */ /* 0x0022a400080011ff */
[----:B--2---:R-:W-:Y:S05]  /*9770*/  @!P0 NANOSLEEP.SYNCS 0x989680 ;  /* 0x009896800000895d */ /* 0x004fea0003900000 */
[----:B------:R-:W2:Y:S02]  /*9780*/  @!P0 SYNCS.PHASECHK.TRANS64 P0, [R0+URZ], R3 ;  /* 0x00000003000085a7 */ /* 0x000ea400080010ff */
[----:B--2---:R-:W-:Y:S05]  /*9790*/  @!P0 BRA `(.L_x_193) ;  /* 0xfffffffc00f08947 */ /* 0x004fea000383ffff */
[----:B------:R-:W-:Y:S05]  /*97a0*/  BRA `(.L_x_194) ;  /* 0xffffffa000387947 */ /* 0x000fea000383ffff */
.L_x_64:
[----:B------:R-:W-:-:S07]  /*97b0*/  MOV R0, UR5 ;  /* 0x0000000500007c02 */ /* 0x000fce0008000f00 */
.L_x_195:
[----:B-1----:R1:W2:Y:S02]  /*97c0*/  SYNCS.PHASECHK.TRANS64.TRYWAIT P0, [R0+URZ], R3 ;  /* 0x00000003000075a7 */ /* 0x0022a400080011ff */
[----:B--2---:R-:W-:Y:S05]  /*97d0*/  @!P0 NANOSLEEP.SYNCS 0x989680 ;  /* 0x009896800000895d */ /* 0x004fea0003900000 */
[----:B------:R-:W2:Y:S02]  /*97e0*/  @!P0 SYNCS.PHASECHK.TRANS64 P0, [R0+URZ], R3 ;  /* 0x00000003000085a7 */ /* 0x000ea400080010ff */
[----:B--2---:R-:W-:Y:S05]  /*97f0*/  @!P0 BRA `(.L_x_195) ;  /* 0xfffffffc00f08947 */ /* 0x004fea000383ffff */
[----:B------:R-:W-:Y:S05]  /*9800*/  BRA `(.L_x_196) ;  /* 0xffffffa000447947 */ /* 0x000fea000383ffff */
.L_x_65:
[----:B------:R-:W-:-:S07]  /*9810*/  MOV R0, UR5 ;  /* 0x0000000500007c02 */ /* 0x000fce0008000f00 */
.L_x_197:
[----:B-1----:R1:W2:Y:S02]  /*9820*/  SYNCS.PHASECHK.TRANS64.TRYWAIT P0, [R0+URZ], R3 ;  /* 0x00000003000075a7 */ /* 0x0022a400080011ff */
[----:B--2---:R-:W-:Y:S05]  /*9830*/  @!P0 NANOSLEEP.SYNCS 0x989680 ;  /* 0x009896800000895d */ /* 0x004fea0003900000 */
[----:B------:R-:W2:Y:S02]  /*9840*/  @!P0 SYNCS.PHASECHK.TRANS64 P0, [R0+URZ], R3 ;  /* 0x00000003000085a7 */ /* 0x000ea400080010ff */
[----:B--2---:R-:W-:Y:S05]  /*9850*/  @!P0 BRA `(.L_x_197) ;  /* 0xfffffffc00f08947 */ /* 0x004fea000383ffff */
[----:B------:R-:W-:Y:S05]  /*9860*/  BRA `(.L_x_198) ;  /* 0xffffffa000507947 */ /* 0x000fea000383ffff */
.L_x_66:
[----:B------:R-:W-:-:S07]  /*9870*/  MOV R0, UR5 ;  /* 0x0000000500007c02 */ /* 0x000fce0008000f00 */
.L_x_199:
[----:B-1----:R1:W2:Y:S02]  /*9880*/  SYNCS.PHASECHK.TRANS64.TRYWAIT P0, [R0+URZ], R3 ;  /* 0x00000003000075a7 */ /* 0x0022a400080011ff */
[----:B--2---:R-:W-:Y:S05]  /*9890*/  @!P0 NANOSLEEP.SYNCS 0x989680 ;  /* 0x009896800000895d */ /* 0x004fea0003900000 */
[----:B------:R-:W2:Y:S02]  /*98a0*/  @!P0 SYNCS.PHASECHK.TRANS64 P0, [R0+URZ], R3 ;  /* 0x00000003000085a7 */ /* 0x000ea400080010ff */
[----:B--2---:R-:W-:Y:S05]  /*98b0*/  @!P0 BRA `(.L_x_199) ;  /* 0xfffffffc00f08947 */ /* 0x004fea000383ffff */
[----:B------:R-:W-:Y:S05]  /*98c0*/  BRA `(.L_x_200) ;  /* 0xffffffa0005c7947 */ /* 0x000fea000383ffff */
.L_x_67:
[----:B------:R-:W-:-:S07]  /*98d0*/  MOV R0, UR5 ;  /* 0x0000000500007c02 */ /* 0x000fce0008000f00 */
.L_x_201:
[----:B-1----:R1:W2:Y:S02]  /*98e0*/  SYNCS.PHASECHK.TRANS64.TRYWAIT P0, [R0+URZ], R3 ;  /* 0x00000003000075a7 */ /* 0x0022a400080011ff */
[----:B--2---:R-:W-:Y:S05]  /*98f0*/  @!P0 NANOSLEEP.SYNCS 0x989680 ;  /* 0x009896800000895d */ /* 0x004fea0003900000 */
[----:B------:R-:W2:Y:S02]  /*9900*/  @!P0 SYNCS.PHASECHK.TRANS64 P0, [R0+URZ], R3 ;  /* 0x00000003000085a7 */ /* 0x000ea400080010ff */
[----:B--2---:R-:W-:Y:S05]  /*9910*/  @!P0 BRA `(.L_x_201) ;  /* 0xfffffffc00f08947 */ /* 0x004fea000383ffff */
[----:B------:R-:W-:Y:S05]  /*9920*/  BRA `(.L_x_202) ;  /* 0xffffffa000687947 */ /* 0x000fea000383ffff */
.L_x_68:
[----:B------:R-:W-:-:S07]  /*9930*/  MOV R0, UR5 ;  /* 0x0000000500007c02 */ /* 0x000fce0008000f00 */
.L_x_203:
[----:B-1----:R1:W2:Y:S02]  /*9940*/  SYNCS.PHASECHK.TRANS64.TRYWAIT P0, [R0+URZ], R3 ;  /* 0x00000003000075a7 */ /* 0x0022a400080011ff */
[----:B--2---:R-:W-:Y:S05]  /*9950*/  @!P0 NANOSLEEP.SYNCS 0x989680 ;  /* 0x009896800000895d */ /* 0x004fea0003900000 */
[----:B------:R-:W2:Y:S02]  /*9960*/  @!P0 SYNCS.PHASECHK.TRANS64 P0, [R0+URZ], R3 ;  /* 0x00000003000085a7 */ /* 0x000ea400080010ff */
[----:B--2---:R-:W-:Y:S05]  /*9970*/  @!P0 BRA `(.L_x_203) ;  /* 0xfffffffc00f08947 */ /* 0x004fea000383ffff */
[----:B------:R-:W-:Y:S05]  /*9980*/  BRA `(.L_x_204) ;  /* 0xffffffa000747947 */ /* 0x000fea000383ffff */
.L_x_69:
[----:B------:R-:W-:-:S07]  /*9990*/  MOV R0, UR5 ;  /* 0x0000000500007c02 */ /* 0x000fce0008000f00 */
.L_x_205:
[----:B-1----:R1:W2:Y:S02]  /*99a0*/  SYNCS.PHASECHK.TRANS64.TRYWAIT P0, [R0+URZ], R3 ;  /* 0x00000003000075a7 */ /* 0x0022a400080011ff */
[----:B--2---:R-:W-:Y:S05]  /*99b0*/  @!P0 NANOSLEEP.SYNCS 0x989680 ;  /* 0x009896800000895d */ /* 0x004fea0003900000 */
[----:B------:R-:W2:Y:S02]  /*99c0*/  @!P0 SYNCS.PHASECHK.TRANS64 P0, [R0+URZ], R3 ;  /* 0x00000003000085a7 */ /* 0x000ea400080010ff */
[----:B--2---:R-:W-:Y:S05]  /*99d0*/  @!P0 BRA `(.L_x_205) ;  /* 0xfffffffc00f08947 */ /* 0x004fea000383ffff */
[----:B------:R-:W-:Y:S05]  /*99e0*/  BRA `(.L_x_206) ;  /* 0xffffffa000807947 */ /* 0x000fea000383ffff */
.L_x_70:
[----:B------:R-:W-:-:S07]  /*99f0*/  MOV R0, UR5 ;  /* 0x0000000500007c02 */ /* 0x000fce0008000f00 */
.L_x_207:
[----:B-1----:R1:W2:Y:S02]  /*9a00*/  SYNCS.PHASECHK.TRANS64.TRYWAIT P0, [R0+URZ], R3 ;  /* 0x00000003000075a7 */ /* 0x0022a400080011ff */
[----:B--2---:R-:W-:Y:S05]  /*9a10*/  @!P0 NANOSLEEP.SYNCS 0x989680 ;  /* 0x009896800000895d */ /* 0x004fea0003900000 */
[----:B------:R-:W2:Y:S02]  /*9a20*/  @!P0 SYNCS.PHASECHK.TRANS64 P0, [R0+URZ], R3 ;  /* 0x00000003000085a7 */ /* 0x000ea400080010ff */
[----:B--2---:R-:W-:Y:S05]  /*9a30*/  @!P0 BRA `(.L_x_207) ;  /* 0xfffffffc00f08947 */ /* 0x004fea000383ffff */
[----:B------:R-:W-:Y:S05]  /*9a40*/  BRA `(.L_x_208) ;  /* 0xffffffa0008c7947 */ /* 0x000fea000383ffff */
.L_x_71:
[----:B------:R-:W-:-:S07]  /*9a50*/  MOV R0, UR5 ;  /* 0x0000000500007c02 */ /* 0x000fce0008000f00 */
.L_x_209:
[----:B-1----:R1:W2:Y:S02]  /*9a60*/  SYNCS.PHASECHK.TRANS64.TRYWAIT P0, [R0+URZ], R3 ;  /* 0x00000003000075a7 */ /* 0x0022a400080011ff */
[----:B--2---:R-:W-:Y:S05]  /*9a70*/  @!P0 NANOSLEEP.SYNCS 0x989680 ;  /* 0x009896800000895d */ /* 0x004fea0003900000 */
[----:B------:R-:W2:Y:S02]  /*9a80*/  @!P0 SYNCS.PHASECHK.TRANS64 P0, [R0+URZ], R3 ;  /* 0x00000003000085a7 */ /* 0x000ea400080010ff */
[----:B--2---:R-:W-:Y:S05]  /*9a90*/  @!P0 BRA `(.L_x_209) ;  /* 0xfffffffc00f08947 */ /* 0x004fea000383ffff */
[----:B------:R-:W-:Y:S05]  /*9aa0*/  BRA `(.L_x_210) ;  /* 0xffffffa000987947 */ /* 0x000fea000383ffff */
.L_x_72:
[----:B------:R-:W-:-:S07]  /*9ab0*/  MOV R0, UR5 ;  /* 0x0000000500007c02 */ /* 0x000fce0008000f00 */
.L_x_211:
[----:B-1----:R1:W2:Y:S02]  /*9ac0*/  SYNCS.PHASECHK.TRANS64.TRYWAIT P0, [R0+URZ], R3 ;  /* 0x00000003000075a7 */ /* 0x0022a400080011ff */
[----:B--2---:R-:W-:Y:S05]  /*9ad0*/  @!P0 NANOSLEEP.SYNCS 0x989680 ;  /* 0x009896800000895d */ /* 0x004fea0003900000 */
[----:B------:R-:W2:Y:S02]  /*9ae0*/  @!P0 SYNCS.PHASECHK.TRANS64 P0, [R0+URZ], R3 ;  /* 0x00000003000085a7 */ /* 0x000ea400080010ff */
[----:B--2---:R-:W-:Y:S05]  /*9af0*/  @!P0 BRA `(.L_x_211) ;  /* 0xfffffffc00f08947 */ /* 0x004fea000383ffff */
[----:B------:R-:W-:Y:S05]  /*9b00*/  BRA `(.L_x_212) ;  /* 0xffffffa000a47947 */ /* 0x000fea000383ffff */
.L_x_73:
[----:B------:R-:W-:-:S07]  /*9b10*/  MOV R0, UR5 ;  /* 0x0000000500007c02 */ /* 0x000fce0008000f00 */
.L_x_213:
[----:B-1----:R1:W2:Y:S02]  /*9b20*/  SYNCS.PHASECHK.TRANS64.TRYWAIT P0, [R0+URZ], R3 ;  /* 0x00000003000075a7 */ /* 0x0022a400080011ff */
[----:B--2---:R-:W-:Y:S05]  /*9b30*/  @!P0 NANOSLEEP.SYNCS 0x989680 ;  /* 0x009896800000895d */ /* 0x004fea0003900000 */
[----:B------:R-:W2:Y:S02]  /*9b40*/  @!P0 SYNCS.PHASECHK.TRANS64 P0, [R0+URZ], R3 ;  /* 0x00000003000085a7 */ /* 0x000ea400080010ff */
[----:B--2---:R-:W-:Y:S05]  /*9b50*/  @!P0 BRA `(.L_x_213) ;  /* 0xfffffffc00f08947 */ /* 0x004fea000383ffff */
[----:B------:R-:W-:Y:S05]  /*9b60*/  BRA `(.L_x_214) ;  /* 0xffffffa000b07947 */ /* 0x000fea000383ffff */
.L_x_74:
[----:B------:R-:W-:-:S07]  /*9b70*/  MOV R0, UR5 ;  /* 0x0000000500007c02 */ /* 0x000fce0008000f00 */
.L_x_215:
[----:B-1----:R1:W2:Y:S02]  /*9b80*/  SYNCS.PHASECHK.TRANS64.TRYWAIT P0, [R0+URZ], R3 ;  /* 0x00000003000075a7 */ /* 0x0022a400080011ff */
[----:B--2---:R-:W-:Y:S05]  /*9b90*/  @!P0 NANOSLEEP.SYNCS 0x989680 ;  /* 0x009896800000895d */ /* 0x004fea0003900000 */
[----:B------:R-:W2:Y:S02]  /*9ba0*/  @!P0 SYNCS.PHASECHK.TRANS64 P0, [R0+URZ], R3 ;  /* 0x00000003000085a7 */ /* 0x000ea400080010ff */
[----:B--2---:R-:W-:Y:S05]  /*9bb0*/  @!P0 BRA `(.L_x_215) ;  /* 0xfffffffc00f08947 */ /* 0x004fea000383ffff */
[----:B------:R-:W-:Y:S05]  /*9bc0*/  BRA `(.L_x_216) ;  /* 0xffffffa000bc7947 */ /* 0x000fea000383ffff */
.L_x_75:
[----:B------:R-:W-:-:S07]  /*9bd0*/  MOV R0, UR5 ;  /* 0x0000000500007c02 */ /* 0x000fce0008000f00 */
.L_x_217:
[----:B-1----:R1:W2:Y:S02]  /*9be0*/  SYNCS.PHASECHK.TRANS64.TRYWAIT P0, [R0+URZ], R3 ;  /* 0x00000003000075a7 */ /* 0x0022a400080011ff */
[----:B--2---:R-:W-:Y:S05]  /*9bf0*/  @!P0 NANOSLEEP.SYNCS 0x989680 ;  /* 0x009896800000895d */ /* 0x004fea0003900000 */
[----:B------:R-:W2:Y:S02]  /*9c00*/  @!P0 SYNCS.PHASECHK.TRANS64 P0, [R0+URZ], R3 ;  /* 0x00000003000085a7 */ /* 0x000ea400080010ff */
[----:B--2---:R-:W-:Y:S05]  /*9c10*/  @!P0 BRA `(.L_x_217) ;  /* 0xfffffffc00f08947 */ /* 0x004fea000383ffff */
[----:B------:R-:W-:Y:S05]  /*9c20*/  BRA `(.L_x_218) ;  /* 0xffffffa000c87947 */ /* 0x000fea000383ffff */
.L_x_76:
[----:B------:R-:W-:-:S07]  /*9c30*/  MOV R0, UR5 ;  /* 0x0000000500007c02 */ /* 0x000fce0008000f00 */
.L_x_219:
[----:B-1----:R1:W2:Y:S02]  /*9c40*/  SYNCS.PHASECHK.TRANS64.TRYWAIT P0, [R0+URZ], R3 ;  /* 0x00000003000075a7 */ /* 0x0022a400080011ff */
[----:B--2---:R-:W-:Y:S05]  /*9c50*/  @!P0 NANOSLEEP.SYNCS 0x989680 ;  /* 0x009896800000895d */ /* 0x004fea0003900000 */
[----:B------:R-:W2:Y:S02]  /*9c60*/  @!P0 SYNCS.PHASECHK.TRANS64 P0, [R0+URZ], R3 ;  /* 0x00000003000085a7 */ /* 0x000ea400080010ff */
[----:B--2---:R-:W-:Y:S05]  /*9c70*/  @!P0 BRA `(.L_x_219) ;  /* 0xfffffffc00f08947 */ /* 0x004fea000383ffff */
[----:B------:R-:W-:Y:S05]  /*9c80*/  BRA `(.L_x_220) ;  /* 0xffffffa000d47947 */ /* 0x000fea000383ffff */
.L_x_77:
[----:B------:R-:W-:-:S07]  /*9c90*/  MOV R0, UR5 ;  /* 0x0000000500007c02 */ /* 0x000fce0008000f00 */
.L_x_221:
[----:B-1----:R1:W2:Y:S02]  /*9ca0*/  SYNCS.PHASECHK.TRANS64.TRYWAIT P0, [R0+URZ], R3 ;  /* 0x00000003000075a7 */ /* 0x0022a400080011ff */
[----:B--2---:R-:W-:Y:S05]  /*9cb0*/  @!P0 NANOSLEEP.SYNCS 0x989680 ;  /* 0x009896800000895d */ /* 0x004fea0003900000 */
[----:B------:R-:W2:Y:S02]  /*9cc0*/  @!P0 SYNCS.PHASECHK.TRANS64 P0, [R0+URZ], R3 ;  /* 0x00000003000085a7 */ /* 0x000ea400080010ff */
[----:B--2---:R-:W-:Y:S05]  /*9cd0*/  @!P0 BRA `(.L_x_221) ;  /* 0xfffffffc00f08947 */ /* 0x004fea000383ffff */
[----:B------:R-:W-:Y:S05]  /*9ce0*/  BRA `(.L_x_222) ;  /* 0xffffffa000e07947 */ /* 0x000fea000383ffff */
.L_x_78:
[----:B------:R-:W-:-:S07]  /*9cf0*/  MOV R0, UR5 ;  /* 0x0000000500007c02 */ /* 0x000fce0008000f00 */
.L_x_223:
[----:B-1----:R1:W2:Y:S02]  /*9d00*/  SYNCS.PHASECHK.TRANS64.TRYWAIT P0, [R0+URZ], R3 ;  /* 0x00000003000075a7 */ /* 0x0022a400080011ff */
[----:B--2---:R-:W-:Y:S05]  /*9d10*/  @!P0 NANOSLEEP.SYNCS 0x989680 ;  /* 0x009896800000895d */ /* 0x004fea0003900000 */
[----:B------:R-:W2:Y:S02]  /*9d20*/  @!P0 SYNCS.PHASECHK.TRANS64 P0, [R0+URZ], R3 ;  /* 0x00000003000085a7 */ /* 0x000ea400080010ff */
[----:B--2---:R-:W-:Y:S05]  /*9d30*/  @!P0 BRA `(.L_x_223) ;  /* 0xfffffffc00f08947 */ /* 0x004fea000383ffff */
[----:B------:R-:W-:Y:S05]  /*9d40*/  BRA `(.L_x_224) ;  /* 0xffffffa000ec7947 */ /* 0x000fea000383ffff */
.L_x_79:
[----:B------:R-:W-:-:S07]  /*9d50*/  MOV R0, UR5 ;  /* 0x0000000500007c02 */ /* 0x000fce0008000f00 */
.L_x_225:
[----:B-1----:R1:W2:Y:S02]  /*9d60*/  SYNCS.PHASECHK.TRANS64.TRYWAIT P0, [R0+URZ], R3 ;  /* 0x00000003000075a7 */ /* 0x0022a400080011ff */
[----:B--2---:R-:W-:Y:S05]  /*9d70*/  @!P0 NANOSLEEP.SYNCS 0x989680 ;  /* 0x009896800000895d */ /* 0x004fea0003900000 */
[----:B------:R-:W2:Y:S02]  /*9d80*/  @!P0 SYNCS.PHASECHK.TRANS64 P0, [R0+URZ], R3 ;  /* 0x00000003000085a7 */ /* 0x000ea400080010ff */
[----:B--2---:R-:W-:Y:S05]  /*9d90*/  @!P0 BRA `(.L_x_225) ;  /* 0xfffffffc00f08947 */ /* 0x004fea000383ffff */
[----:B------:R-:W-:Y:S05]  /*9da0*/  BRA `(.L_x_226) ;  /* 0xffffffa000f87947 */ /* 0x000fea000383ffff */
.L_x_80:
[----:B------:R-:W-:-:S07]  /*9db0*/  MOV R0, UR5 ;  /* 0x0000000500007c02 */ /* 0x000fce0008000f00 */
.L_x_227:
[----:B-1----:R1:W2:Y:S02]  /*9dc0*/  SYNCS.PHASECHK.TRANS64.TRYWAIT P0, [R0+URZ], R3 ;  /* 0x00000003000075a7 */ /* 0x0022a400080011ff */
[----:B--2---:R-:W-:Y:S05]  /*9dd0*/  @!P0 NANOSLEEP.SYNCS 0x989680 ;  /* 0x009896800000895d */ /* 0x004fea0003900000 */
[----:B------:R-:W2:Y:S02]  /*9de0*/  @!P0 SYNCS.PHASECHK.TRANS64 P0, [R0+URZ], R3 ;  /* 0x00000003000085a7 */ /* 0x000ea400080010ff */
[----:B--2---:R-:W-:Y:S05]  /*9df0*/  @!P0 BRA `(.L_x_227) ;  /* 0xfffffffc00f08947 */ /* 0x004fea000383ffff */
[----:B------:R-:W-:Y:S05]  /*9e00*/  BRA `(.L_x_228) ;  /* 0xffffffa400047947 */ /* 0x000fea000383ffff */
.L_x_81:
[----:B------:R-:W-:-:S07]  /*9e10*/  MOV R0, UR5 ;  /* 0x0000000500007c02 */ /* 0x000fce0008000f00 */
.L_x_229:
[----:B-1----:R1:W2:Y:S02]  /*9e20*/  SYNCS.PHASECHK.TRANS64.TRYWAIT P0, [R0+URZ], R3 ;  /* 0x00000003000075a7 */ /* 0x0022a400080011ff */
[----:B--2---:R-:W-:Y:S05]  /*9e30*/  @!P0 NANOSLEEP.SYNCS 0x989680 ;  /* 0x009896800000895d */ /* 0x004fea0003900000 */
[----:B------:R-:W2:Y:S02]  /*9e40*/  @!P0 SYNCS.PHASECHK.TRANS64 P0, [R0+URZ], R3 ;  /* 0x00000003000085a7 */ /* 0x000ea400080010ff */
[----:B--2---:R-:W-:Y:S05]  /*9e50*/  @!P0 BRA `(.L_x_229) ;  /* 0xfffffffc00f08947 */ /* 0x004fea000383ffff */
[----:B------:R-:W-:Y:S05]  /*9e60*/  BRA `(.L_x_230) ;  /* 0xffffffa400107947 */ /* 0x000fea000383ffff */
.L_x_82:
[----:B------:R-:W-:-:S07]  /*9e70*/  MOV R0, UR5 ;  /* 0x0000000500007c02 */ /* 0x000fce0008000f00 */
.L_x_231:
[----:B-1----:R1:W2:Y:S02]  /*9e80*/  SYNCS.PHASECHK.TRANS64.TRYWAIT P0, [R0+URZ], R3 ;  /* 0x00000003000075a7 */ /* 0x0022a400080011ff */
[----:B--2---:R-:W-:Y:S05]  /*9e90*/  @!P0 NANOSLEEP.SYNCS 0x989680 ;  /* 0x009896800000895d */ /* 0x004fea0003900000 */
[----:B------:R-:W2:Y:S02]  /*9ea0*/  @!P0 SYNCS.PHASECHK.TRANS64 P0, [R0+URZ], R3 ;  /* 0x00000003000085a7 */ /* 0x000ea400080010ff */
[----:B--2---:R-:W-:Y:S05]  /*9eb0*/  @!P0 BRA `(.L_x_231) ;  /* 0xfffffffc00f08947 */ /* 0x004fea000383ffff */
[----:B------:R-:W-:Y:S05]  /*9ec0*/  BRA `(.L_x_232) ;  /* 0xffffffa4001c7947 */ /* 0x000fea000383ffff */
.L_x_83:
[----:B------:R-:W-:-:S07]  /*9ed0*/  MOV R0, UR5 ;  /* 0x0000000500007c02 */ /* 0x000fce0008000f00 */
.L_x_233:
[----:B-1----:R1:W2:Y:S02]  /*9ee0*/  SYNCS.PHASECHK.TRANS64.TRYWAIT P0, [R0+URZ], R3 ;  /* 0x00000003000075a7 */ /* 0x0022a400080011ff */
[----:B--2---:R-:W-:Y:S05]  /*9ef0*/  @!P0 NANOSLEEP.SYNCS 0x989680 ;  /* 0x009896800000895d */ /* 0x004fea0003900000 */
[----:B------:R-:W2:Y:S02]  /*9f00*/  @!P0 SYNCS.PHASECHK.TRANS64 P0, [R0+URZ], R3 ;  /* 0x00000003000085a7 */ /* 0x000ea400080010ff */
[----:B--2---:R-:W-:Y:S05]  /*9f10*/  @!P0 BRA `(.L_x_233) ;  /* 0xfffffffc00f08947 */ /* 0x004fea000383ffff */
[----:B------:R-:W-:Y:S05]  /*9f20*/  BRA `(.L_x_234) ;  /* 0xffffffa400287947 */ /* 0x000fea000383ffff */
.L_x_86:
[----:B-1----:R1:W2:Y:S02]  /*9f30*/  SYNCS.PHASECHK.TRANS64.TRYWAIT P0, [R2+URZ+0x310], R4 ;  /* 0x00031004020075a7 */ /* 0x0022a400080011ff */
[----:B--2---:R-:W-:Y:S05]  /*9f40*/  @!P0 NANOSLEEP.SYNCS 0x989680 ;  /* 0x009896800000895d */ /* 0x004fea0003900000 */
[----:B------:R-:W2:Y:S02]  /*9f50*/  @!P0 SYNCS.PHASECHK.TRANS64 P0, [R2+URZ+0x310], R4 ;  /* 0x00031004020085a7 */ /* 0x000ea400080010ff */
[----:B--2---:R-:W-:Y:S05]  /*9f60*/  @!P0 BRA `(.L_x_86) ;  /* 0xfffffffc00f08947 */ /* 0x004fea000383ffff */
[----:B------:R-:W-:Y:S05]  /*9f70*/  BRA `(.L_x_235) ;  /* 0xffffffa4008c7947 */ /* 0x000fea000383ffff */
.L_x_87:
[----:B------:R-:W-:-:S07]  /*9f80*/  MOV R2, UR4 ;  /* 0x0000000400027c02 */ /* 0x000fce0008000f00 */
.L_x_236:
[----:B-1----:R1:W2:Y:S02]  /*9f90*/  SYNCS.PHASECHK.TRANS64.TRYWAIT P0, [R2+URZ+0x2c0], R5 ;  /* 0x0002c005020075a7 */ /* 0x0022a400080011ff */
[----:B--2---:R-:W-:Y:S05]  /*9fa0*/  @!P0 NANOSLEEP.SYNCS 0x989680 ;  /* 0x009896800000895d */ /* 0x004fea0003900000 */
[----:B------:R-:W2:Y:S02]  /*9fb0*/  @!P0 SYNCS.PHASECHK.TRANS64 P0, [R2+URZ+0x2c0], R5 ;  /* 0x0002c005020085a7 */ /* 0x000ea400080010ff */
[----:B--2---:R-:W-:Y:S05]  /*9fc0*/  @!P0 BRA `(.L_x_236) ;  /* 0xfffffffc00f08947 */ /* 0x004fea000383ffff */
[----:B------:R-:W-:Y:S05]  /*9fd0*/  BRA `(.L_x_237) ;  /* 0xffffffa4009c7947 */ /* 0x000fea000383ffff */
.L_x_88:
[----:B-1----:R1:W2:Y:S02]  /*9fe0*/  SYNCS.PHASECHK.TRANS64.TRYWAIT P1, [R2+URZ+0x2b0], R4 ;  /* 0x0002b004020075a7 */ /* 0x0022a400080211ff */
[----:B--2---:R-:W-:Y:S05]  /*9ff0*/  @!P1 NANOSLEEP.SYNCS 0x989680 ;  /* 0x009896800000995d */ /* 0x004fea0003900000 */
[----:B------:R-:W2:Y:S02]  /*a000*/  @!P1 SYNCS.PHASECHK.TRANS64 P1, [R2+URZ+0x2b0], R4 ;  /* 0x0002b004020095a7 */ /* 0x000ea400080210ff */
[----:B--2---:R-:W-:Y:S05]  /*a010*/  @!P1 BRA `(.L_x_88) ;  /* 0xfffffffc00f09947 */ /* 0x004fea000383ffff */
[----:B------:R-:W-:Y:S05]  /*a020*/  BRA `(.L_x_238) ;  /* 0xffffffa400cc7947 */ /* 0x000fea000383ffff */
.L_x_91:
[----:B------:R-:W-:-:S07]  /*a030*/  MOV R0, UR4 ;  /* 0x0000000400007c02 */ /* 0x000fce0008000f00 */
.L_x_239:
[----:B-1----:R1:W2:Y:S02]  /*a040*/  SYNCS.PHASECHK.TRANS64.TRYWAIT P0, [R0+URZ+0x2c0], R2 ;  /* 0x0002c002000075a7 */ /* 0x0022a400080011ff */
[----:B--2---:R-:W-:Y:S05]  /*a050*/  @!P0 NANOSLEEP.SYNCS 0x989680 ;  /* 0x009896800000895d */ /* 0x004fea0003900000 */
[----:B------:R-:W2:Y:S02]  /*a060*/  @!P0 SYNCS.PHASECHK.TRANS64 P0, [R0+URZ+0x2c0], R2 ;  /* 0x0002c002000085a7 */ /* 0x000ea400080010ff */
[----:B--2---:R-:W-:Y:S05]  /*a070*/  @!P0 BRA `(.L_x_239) ;  /* 0xfffffffc00f08947 */ /* 0x004fea000383ffff */
[----:B------:R-:W-:Y:S05]  /*a080*/  BRA `(.L_x_90) ;  /* 0xffffffa800207947 */ /* 0x000fea000383ffff */
.L_x_100:
[----:B-1----:R-:W-:-:S04]  /*a090*/  MOV R5, UR5 ;  /* 0x0000000500057c02 */ /* 0x002fc80008000f00 */
[----:B------:R1:W2:Y:S03]  /*a0a0*/  SYNCS.PHASECHK.TRANS64.TRYWAIT P0, [R5+URZ+0x8], R6 ;  /* 0x00000806050075a7 */ /* 0x0002a600080011ff */
[----:B--2---:R-:W-:Y:S05]  /*a0b0*/  @!P0 NANOSLEEP.SYNCS 0x989680 ;  /* 0x009896800000895d */ /* 0x004fea0003900000 */
[----:B------:R-:W2:Y:S02]  /*a0c0*/  @!P0 SYNCS.PHASECHK.TRANS64 P0, [R5+URZ+0x8], R6 ;  /* 0x00000806050085a7 */ /* 0x000ea400080010ff */
[----:B--2---:R-:W-:Y:S05]  /*a0d0*/  @!P0 BRA `(.L_x_100) ;  /* 0xfffffffc00ec8947 */ /* 0x004fea000383ffff */
[----:B------:R-:W-:Y:S05]  /*a0e0*/  BRA `(.L_x_99) ;  /* 0xffffffa800d87947 */ /* 0x000fea000383ffff */
.L_x_102:
[----:B------:R-:W-:Y:S01]  /*a0f0*/  BSSY B0, `(.L_x_240) ;  /* 0x0000006000007945 */ /* 0x000fe20003800000 */
[----:B------:R-:W-:-:S07]  /*a100*/  MOV R15, 0xffffffff ;  /* 0xffffffff000f7802 */ /* 0x000fce0000000f00 */
[----:B-1---5:R-:W-:Y:S05]  /*a110*/  WARPSYNC.COLLECTIVE R15, `(.L_x_241) ;  /* 0x000000000f0c7348 */ /* 0x022fea0003c00000 */
[----:B------:R-:W-:Y:S02]  /*a120*/  ELECT P6, UR79, PT ;  /* 0x00000000004f782f */ /* 0x000fe400038c0000 */
[----:B------:R-:W-:Y:S01]  /*a130*/  MOV R14, UR79 ;  /* 0x0000004f000e7c02 */ /* 0x000fe20008000f00 */
[----:B-1---5:R-:W-:Y:S10]  /*a140*/  ENDCOLLECTIVE ;  /* 0x000000000000791b */ /* 0x022ff40003800000 */
.L_x_241:
[----:B------:R-:W-:Y:S05]  /*a150*/  BSYNC B0 ;  /* 0x0000000000007941 */ /* 0x000fea0003800000 */
.L_x_240:
[----:B------:R-:W-:Y:S01]  /*a160*/  PLOP3.LUT P0, PT, P6, PT, PT, 0x80, 0x8 ;  /* 0x000000000008781c */ /* 0x000fe2000370f070 */
[----:B------:R-:W-:-:S12]  /*a170*/  BRA `(.L_x_242) ;  /* 0xffffffac00047947 */ /* 0x000fd8000383ffff */
.L_x_104:
[----:B-1----:R-:W-:-:S04]  /*a180*/  MOV R0, UR5 ;  /* 0x0000000500007c02 */ /* 0x002fc80008000f00 */
[----:B------:R1:W2:Y:S03]  /*a190*/  SYNCS.PHASECHK.TRANS64.TRYWAIT P0, [R0+URZ+0x8], R4 ;  /* 0x00000804000075a7 */ /* 0x0002a600080011ff */
[----:B--2---:R-:W-:Y:S05]  /*a1a0*/  @!P0 NANOSLEEP.SYNCS 0x989680 ;  /* 0x009896800000895d */ /* 0x004fea0003900000 */
[----:B------:R-:W2:Y:S02]  /*a1b0*/  @!P0 SYNCS.PHASECHK.TRANS64 P0, [R0+URZ+0x8], R4 ;  /* 0x00000804000085a7 */ /* 0x000ea400080010ff */
[----:B--2---:R-:W-:Y:S05]  /*a1c0*/  @!P0 BRA `(.L_x_104) ;  /* 0xfffffffc00ec8947 */ /* 0x004fea000383ffff */
[----:B------:R-:W-:Y:S05]  /*a1d0*/  BRA `(.L_x_103) ;  /* 0xffffffac00087947 */ /* 0x000fea000383ffff */
.L_x_105:
[----:B-1----:R1:W2:Y:S02]  /*a1e0*/  SYNCS.PHASECHK.TRANS64.TRYWAIT P0, [R0+URZ+0x2b0], R4 ;  /* 0x0002b004000075a7 */ /* 0x0022a400080011ff */
[----:B--2---:R-:W-:Y:S05]  /*a1f0*/  @!P0 NANOSLEEP.SYNCS 0x989680 ;  /* 0x009896800000895d */ /* 0x004fea0003900000 */
[----:B------:R-:W2:Y:S02]  /*a200*/  @!P0 SYNCS.PHASECHK.TRANS64 P0, [R0+URZ+0x2b0], R4 ;  /* 0x0002b004000085a7 */ /* 0x000ea400080010ff */
[----:B--2---:R-:W-:Y:S05]  /*a210*/  @!P0 BRA `(.L_x_105) ;  /* 0xfffffffc00f08947 */ /* 0x004fea000383ffff */
[----:B------:R-:W-:Y:S05]  /*a220*/  BRA `(.L_x_243) ;  /* 0xffffffac00dc7947 */ /* 0x000fea000383ffff */
.L_x_107:
[----:B------:R-:W-:-:S07]  /*a230*/  MOV R0, UR19 ;  /* 0x0000001300007c02 */ /* 0x000fce0008000f00 */
.L_x_244:
[----:B-1----:R1:W2:Y:S02]  /*a240*/  SYNCS.PHASECHK.TRANS64.TRYWAIT P0, [R0+URZ+0x2f0], R4 ;  /* 0x0002f004000075a7 */ /* 0x0022a400080011ff */
[----:B--2---:R-:W-:Y:S05]  /*a250*/  @!P0 NANOSLEEP.SYNCS 0x989680 ;  /* 0x009896800000895d */ /* 0x004fea0003900000 */
[----:B------:R-:W2:Y:S02]  /*a260*/  @!P0 SYNCS.PHASECHK.TRANS64 P0, [R0+URZ+0x2f0], R4 ;  /* 0x0002f004000085a7 */ /* 0x000ea400080010ff */
[----:B--2---:R-:W-:Y:S05]  /*a270*/  @!P0 BRA `(.L_x_244) ;  /* 0xfffffffc00f08947 */ /* 0x004fea000383ffff */
[----:B------:R-:W-:Y:S05]  /*a280*/  BRA `(.L_x_245) ;  /* 0xffffffb000247947 */ /* 0x000fea000383ffff */
.L_x_110:
[----:B------:R-:W-:Y:S07]  /*a290*/  MOV R0, UR6 ;  /* 0x0000000600007c02 */ /* 0x000fee0008000f00 */
.L_x_246:
[----:B-1----:R1:W2:Y:S02]  /*a2a0*/  SYNCS.PHASECHK.TRANS64.TRYWAIT P0, [R0+URZ], R4 ;  /* 0x00000004000075a7 */ /* 0x0022a400080011ff */
[----:B--2---:R-:W-:Y:S05]  /*a2b0*/  @!P0 NANOSLEEP.SYNCS 0x989680 ;  /* 0x009896800000895d */ /* 0x004fea0003900000 */
[----:B------:R-:W2:Y:S02]  /*a2c0*/  @!P0 SYNCS.PHASECHK.TRANS64 P0, [R0+URZ], R4 ;  /* 0x00000004000085a7 */ /* 0x000ea400080010ff */
[----:B--2---:R-:W-:Y:S05]  /*a2d0*/  @!P0 BRA `(.L_x_246) ;  /* 0xfffffffc00f08947 */ /* 0x004fea000383ffff */
[----:B------:R-:W-:Y:S05]  /*a2e0*/  BRA `(.L_x_109) ;  /* 0xffffffb0003c7947 */ /* 0x000fea000383ffff */
.L_x_114:
[----:B-1----:R-:W-:-:S07]  /*a2f0*/  MOV R0, UR4 ;  /* 0x0000000400007c02 */ /* 0x002fce0008000f00 */
.L_x_247:
[----:B-1----:R1:W2:Y:S02]  /*a300*/  SYNCS.PHASECHK.TRANS64.TRYWAIT P0, [R0+URZ], R2 ;  /* 0x00000002000075a7 */ /* 0x0022a400080011ff */
[----:B--2---:R-:W-:Y:S05]  /*a310*/  @!P0 NANOSLEEP.SYNCS 0x989680 ;  /* 0x009896800000895d */ /* 0x004fea0003900000 */
[----:B------:R-:W2:Y:S02]  /*a320*/  @!P0 SYNCS.PHASECHK.TRANS64 P0, [R0+URZ], R2 ;  /* 0x00000002000085a7 */ /* 0x000ea400080010ff */
[----:B--2---:R-:W-:Y:S05]  /*a330*/  @!P0 BRA `(.L_x_247) ;  /* 0xfffffffc00f08947 */ /* 0x004fea000383ffff */
[----:B------:R-:W-:Y:S05]  /*a340*/  BRA `(.L_x_248) ;  /* 0xffffffb000f47947 */ /* 0x000fea000383ffff */
.L_x_115:
[----:B------:R-:W-:-:S07]  /*a350*/  MOV R0, UR5 ;  /* 0x0000000500007c02 */ /* 0x000fce0008000f00 */
.L_x_249:
[----:B-1----:R1:W2:Y:S02]  /*a360*/  SYNCS.PHASECHK.TRANS64.TRYWAIT P0, [R0+URZ], R3 ;  /* 0x00000003000075a7 */ /* 0x0022a400080011ff */
[----:B--2---:R-:W-:Y:S05]  /*a370*/  @!P0 NANOSLEEP.SYNCS 0x989680 ;  /* 0x009896800000895d */ /* 0x004fea0003900000 */
[----:B------:R-:W2:Y:S02]  /*a380*/  @!P0 SYNCS.PHASECHK.TRANS64 P0, [R0+URZ], R3 ;  /* 0x00000003000085a7 */ /* 0x000ea400080010ff */
[----:B--2---:R-:W-:Y:S05]  /*a390*/  @!P0 BRA `(.L_x_249) ;  /* 0xfffffffc00f08947 */ /* 0x004fea000383ffff */
[----:B------:R-:W-:Y:S05]  /*a3a0*/  BRA `(.L_x_250) ;  /* 0xffffffb400007947 */ /* 0x000fea000383ffff */
.L_x_116:
[----:B------:R-:W-:-:S07]  /*a3b0*/  MOV R0, UR5 ;  /* 0x0000000500007c02 */ /* 0x000fce0008000f00 */
.L_x_251:
[----:B-1----:R1:W2:Y:S02]  /*a3c0*/  SYNCS.PHASECHK.TRANS64.TRYWAIT P0, [R0+URZ], R3 ;  /* 0x00000003000075a7 */ /* 0x0022a400080011ff */
[----:B--2---:R-:W-:Y:S05]  /*a3d0*/  @!P0 NANOSLEEP.SYNCS 0x989680 ;  /* 0x009896800000895d */ /* 0x004fea0003900000 */
[----:B------:R-:W2:Y:S02]  /*a3e0*/  @!P0 SYNCS.PHASECHK.TRANS64 P0, [R0+URZ], R3 ;  /* 0x00000003000085a7 */ /* 0x000ea400080010ff */
[----:B--2---:R-:W-:Y:S05]  /*a3f0*/  @!P0 BRA `(.L_x_251) ;  /* 0xfffffffc00f08947 */ /* 0x004fea000383ffff */
[----:B------:R-:W-:Y:S05]  /*a400*/  BRA `(.L_x_252) ;  /* 0xffffffb4000c7947 */ /* 0x000fea000383ffff */
.L_x_119:
[----:B------:R-:W-:-:S07]  /*a410*/  MOV R0, UR13 ;  /* 0x0000000d00007c02 */ /* 0x000fce0008000f00 */
.L_x_253:
[----:B-1----:R1:W2:Y:S02]  /*a420*/  SYNCS.PHASECHK.TRANS64.TRYWAIT P1, [R0+URZ+0x330], R2 ;  /* 0x00033002000075a7 */ /* 0x0022a400080211ff */
[----:B--2---:R-:W-:Y:S05]  /*a430*/  @!P1 NANOSLEEP.SYNCS 0x989680 ;  /* 0x009896800000995d */ /* 0x004fea0003900000 */
[----:B------:R-:W2:Y:S02]  /*a440*/  @!P1 SYNCS.PHASECHK.TRANS64 P1, [R0+URZ+0x330], R2 ;  /* 0x00033002000095a7 */ /* 0x000ea400080210ff */
[----:B--2---:R-:W-:Y:S05]  /*a450*/  @!P1 BRA `(.L_x_253) ;  /* 0xfffffffc00f09947 */ /* 0x004fea000383ffff */
[----:B------:R-:W-:Y:S05]  /*a460*/  BRA `(.L_x_254) ;  /* 0xffffffb400587947 */ /* 0x000fea000383ffff */
.L_x_124:
[----:B--2---:R2:W4:Y:S02]  /*a470*/  SYNCS.PHASECHK.TRANS64.TRYWAIT P0, [R7+URZ+0x2b0], R0 ;  /* 0x0002b000070075a7 */ /* 0x00452400080011ff */
[----:B----4-:R-:W-:Y:S05]  /*a480*/  @!P0 NANOSLEEP.SYNCS 0x989680 ;  /* 0x009896800000895d */ /* 0x010fea0003900000 */
[----:B------:R-:W4:Y:S02]  /*a490*/  @!P0 SYNCS.PHASECHK.TRANS64 P0, [R7+URZ+0x2b0], R0 ;  /* 0x0002b000070085a7 */ /* 0x000f2400080010ff */
[----:B----4-:R-:W-:Y:S05]  /*a4a0*/  @!P0 BRA `(.L_x_124) ;  /* 0xfffffffc00f08947 */ /* 0x010fea000383ffff */
[----:B------:R-:W-:Y:S05]  /*a4b0*/  BRA `(.L_x_255) ;  /* 0xffffffb800787947 */ /* 0x000fea000383ffff */
.L_x_127:
[----:B-1----:R-:W-:Y:S07]  /*a4c0*/  MOV R0, UR17 ;  /* 0x0000001100007c02 */ /* 0x002fee0008000f00 */
.L_x_256:
[----:B-1----:R1:W2:Y:S02]  /*a4d0*/  SYNCS.PHASECHK.TRANS64.TRYWAIT P2, [R0+URZ+0x2a8], R7 ;  /* 0x0002a807000075a7 */ /* 0x0022a400080411ff */
[----:B--2---:R-:W-:Y:S05]  /*a4e0*/  @!P2 NANOSLEEP.SYNCS 0x989680 ;  /* 0x009896800000a95d */ /* 0x004fea0003900000 */
[----:B------:R-:W2:Y:S02]  /*a4f0*/  @!P2 SYNCS.PHASECHK.TRANS64 P2, [R0+URZ+0x2a8], R7 ;  /* 0x0002a8070000a5a7 */ /* 0x000ea400080410ff */
[----:B--2---:R-:W-:Y:S05]  /*a500*/  @!P2 BRA `(.L_x_256) ;  /* 0xfffffffc00f0a947 */ /* 0x004fea000383ffff */
[----:B------:R-:W-:Y:S05]  /*a510*/  BRA `(.L_x_126) ;  /* 0xffffffbc00d87947 */ /* 0x000fea000383ffff */
.L_x_130:
[----:B-1----:R-:W-:Y:S07]  /*a520*/  MOV R0, UR17 ;  /* 0x0000001100007c02 */ /* 0x002fee0008000f00 */
.L_x_257:
[----:B-1----:R1:W2:Y:S02]  /*a530*/  SYNCS.PHASECHK.TRANS64.TRYWAIT P0, [R0+URZ+0x298], R6 ;  /* 0x00029806000075a7 */ /* 0x0022a400080011ff */
[----:B--2---:R-:W-:Y:S05]  /*a540*/  @!P0 NANOSLEEP.SYNCS 0x989680 ;  /* 0x009896800000895d */ /* 0x004fea0003900000 */
[----:B------:R-:W2:Y:S02]  /*a550*/  @!P0 SYNCS.PHASECHK.TRANS64 P0, [R0+URZ+0x298], R6 ;  /* 0x00029806000085a7 */ /* 0x000ea400080010ff */
[----:B--2---:R-:W-:Y:S05]  /*a560*/  @!P0 BRA `(.L_x_257) ;  /* 0xfffffffc00f08947 */ /* 0x004fea000383ffff */
[----:B------:R-:W-:Y:S05]  /*a570*/  BRA `(.L_x_258) ;  /* 0xffffffc000287947 */ /* 0x000fea000383ffff */
.L_x_133:
[----:B--2---:R2:W3:Y:S02]  /*a580*/  SYNCS.PHASECHK.TRANS64.TRYWAIT P0, [R3+URZ+0x2b0], R0 ;  /* 0x0002b000030075a7 */ /* 0x0044e400080011ff */
[----:B---3--:R-:W-:Y:S05]  /*a590*/  @!P0 NANOSLEEP.SYNCS 0x989680 ;  /* 0x009896800000895d */ /* 0x008fea0003900000 */
[----:B------:R-:W3:Y:S02]  /*a5a0*/  @!P0 SYNCS.PHASECHK.TRANS64 P0, [R3+URZ+0x2b0], R0 ;  /* 0x0002b000030085a7 */ /* 0x000ee400080010ff */
[----:B---3--:R-:W-:Y:S05]  /*a5b0*/  @!P0 BRA `(.L_x_133) ;  /* 0xfffffffc00f08947 */ /* 0x008fea000383ffff */
[----:B------:R-:W-:Y:S05]  /*a5c0*/  BRA `(.L_x_259) ;  /* 0xffffffc4006c7947 */ /* 0x000fea000383ffff */
.L_x_144:
[----:B-1----:R-:W-:Y:S04]  /*a5d0*/  MOV R0, UR44 ;  /* 0x0000002c00007c02 */ /* 0x002fe80008000f00 */
[----:B------:R1:W2:Y:S03]  /*a5e0*/  SYNCS.PHASECHK.TRANS64.TRYWAIT P1, [R0+URZ+0x290], R3 ;  /* 0x00029003000075a7 */ /* 0x0002a600080211ff */
[----:B--2---:R-:W-:Y:S05]  /*a5f0*/  @!P1 NANOSLEEP.SYNCS 0x989680 ;  /* 0x009896800000995d */ /* 0x004fea0003900000 */
[----:B------:R-:W2:Y:S02]  /*a600*/  @!P1 SYNCS.PHASECHK.TRANS64 P1, [R0+URZ+0x290], R3 ;  /* 0x00029003000095a7 */ /* 0x000ea400080210ff */
[----:B--2---:R-:W-:Y:S05]  /*a610*/  @!P1 BRA `(.L_x_144) ;  /* 0xfffffffc00ec9947 */ /* 0x004fea000383ffff */
[----:B------:R-:W-:Y:S05]  /*a620*/  BRA `(.L_x_143) ;  /* 0xffffffd000c07947 */ /* 0x000fea000383ffff */
.L_x_146:
[----:B------:R1:W1:Y:S02]  /*a630*/  SYNCS.PHASECHK.TRANS64.TRYWAIT P1, [R143+URZ+0x2d0], R4 ;  /* 0x0002d0048f0075a7 */ /* 0x00026400080211ff */
[----:B-1----:R-:W-:Y:S05]  /*a640*/  @!P1 NANOSLEEP.SYNCS 0x989680 ;  /* 0x009896800000995d */ /* 0x002fea0003900000 */
[----:B------:R-:W1:Y:S02]  /*a650*/  @!P1 SYNCS.PHASECHK.TRANS64 P1, [R143+URZ+0x2d0], R4 ;  /* 0x0002d0048f0095a7 */ /* 0x000e6400080210ff */
[----:B-1----:R-:W-:Y:S05]  /*a660*/  @!P1 BRA `(.L_x_146) ;  /* 0xfffffffc00f09947 */ /* 0x002fea000383ffff */
[----:B------:R-:W-:Y:S05]  /*a670*/  BRA `(.L_x_145) ;  /* 0xffffffd400087947 */ /* 0x000fea000383ffff */
        .weak           $__internal_0_$__cuda_sm10x_tcgen05_guardrail_trap_col_being_dealloced_not_returned_by_alloc
        .type           $__internal_0_$__cuda_sm10x_tcgen05_guardrail_trap_col_being_dealloced_not_returned_by_alloc,@function
        .size           $__internal_0_$__cuda_sm10x_tcgen05_guardrail_trap_col_being_dealloced_not_returned_by_alloc,($__internal_1_$__cuda_sm10x_tcgen05_guardrail_trap_phase_invalid_during_alloc - $__internal_0_$__cuda_sm10x_tcgen05_guardrail_trap_col_being_dealloced_not_returned_by_alloc)
$__internal_0_$__cuda_sm10x_tcgen05_guardrail_trap_col_being_dealloced_not_returned_by_alloc:
[----:B------:R-:W-:Y:S05]  /*a680*/  BPT.TRAP 0x1 ;  /* 0x000000040000795c */ /* 0x000fea0000300000 */
[----:B------:R-:W-:-:S04]  /*a690*/  HFMA2 R3, -RZ, RZ, 0, 0 ;  /* 0x00000000ff037431 */ /* 0x000fc800000001ff */
[----:B------:R-:W-:Y:S05]  /*a6a0*/  RET.REL.NODEC R2 `(_ZN7cutlass13device_kernelINS_4gemm6kernel13GemmUniversalIN4cute5tupleIJiiiiEEENS1_10collective13CollectiveMmaINS1_35MainloopSm100TmaUmmaWarpSpecializedILi41ELi2ELi4ENS5_IJNS4_1CILi2EEESB_NSA_ILi1EEEEEEEENS5_IJNSA_ILi256EEENSA_ILi64EEENSA_ILi32EEEEEENS_12float_e4m3_tENS5_IJlSC_lEEESJ_SK_NS4_8TiledMMAINS4_8MMA_AtomIJNS4_10MMA_TraitsINS4_25SM100_MMA_F8F6F4_2x1SM_SSEJSJ_SJ_fSF_SG_NS4_17integral_constantINS4_4UMMA5MajorELSR_0EEESS_NSP_INSQ_7ScaleInELST_0EEESU_EEEEEENS4_6LayoutINS5_IJSC_SC_SC_EEENS5_IJNSA_ILi0EEESZ_SZ_EEEEENS5_IJNS4_10UnderscoreES12_S12_EEEEENS4_28SM100_TMA_2SM_LOAD_MULTICASTENS4_14ComposedLayoutINS4_7SwizzleILi1ELi4ELi3EEENS4_18smem_ptr_flag_bitsILi8EEENSX_INS5_IJNSA_ILi8EEESH_EEENS5_IJSH_SC_EEEEEEEvNS4_8identityENS4_18SM100_TMA_2SM_LOADES1F_vS1G_EENS_8epilogue10collective18CollectiveEpilogueINS1J_23Sm100TmaWarpSpecializedILi1ELi1ELi64ELb0ELb0EEEJNS5_IJNSA_ILi128EEESG_SH_EEENS5_IJNSX_IS1O_SC_EENSX_ISG_SC_EEEEESJ_SK_SJ_SK_NS1J_6fusion15FusionCallbacksIS1N_NS1T_17LinearCombinationISJ_fSJ_fLNS_15FloatRoundStyleE2EEES1P_S1S_JEEENS4_5SM1004TMEM4LOAD26SM100_TMEM_LOAD_32dp32b64xENS4_13SM90_TMA_LOADENS16_INS17_ILi2ELi4ELi3EEES1A_NSX_INS5_IJS1B_SG_EEENS5_IJSG_SC_EEEEEEENS4_39AutoVectorizingCopyWithAssumedAlignmentILi128EEENS4_14SM90_TMA_STOREES28_S2A_S2A_EEEvvEEEEvNT_6ParamsE) ;  /* 0xffffff5802547950 */ /* 0x000fea0003c3ffff */
        .weak           $__internal_1_$__cuda_sm10x_tcgen05_guardrail_trap_phase_invalid_during_alloc
        .type           $__internal_1_$__cuda_sm10x_tcgen05_guardrail_trap_phase_invalid_during_alloc,@function
        .size           $__internal_1_$__cuda_sm10x_tcgen05_guardrail_trap_phase_invalid_during_alloc,($__internal_2_$__cuda_sm10x_tcgen05_guardrail_trap_unallocated_columns_being_dealloced - $__internal_1_$__cuda_sm10x_tcgen05_guardrail_trap_phase_invalid_during_alloc)
$__internal_1_$__cuda_sm10x_tcgen05_guardrail_trap_phase_invalid_during_alloc:
[----:B------:R-:W-:Y:S05]  /*a6b0*/  BPT.TRAP 0x1 ;  /* 0x000000040000795c */ /* 0x000fea0000300000 */
[----:B------:R-:W-:-:S04]  /*a6c0*/  MOV R5, 0x0 ;  /* 0x0000000000057802 */ /* 0x000fc80000000f00 */
[----:B------:R-:W-:Y:S05]  /*a6d0*/  RET.REL.NODEC R4 `(_ZN7cutlass13device_kernelINS_4gemm6kernel13GemmUniversalIN4cute5tupleIJiiiiEEENS1_10collective13CollectiveMmaINS1_35MainloopSm100TmaUmmaWarpSpecializedILi41ELi2ELi4ENS5_IJNS4_1CILi2EEESB_NSA_ILi1EEEEEEEENS5_IJNSA_ILi256EEENSA_ILi64EEENSA_ILi32EEEEEENS_12float_e4m3_tENS5_IJlSC_lEEESJ_SK_NS4_8TiledMMAINS4_8MMA_AtomIJNS4_10MMA_TraitsINS4_25SM100_MMA_F8F6F4_2x1SM_SSEJSJ_SJ_fSF_SG_NS4_17integral_constantINS4_4UMMA5MajorELSR_0EEESS_NSP_INSQ_7ScaleInELST_0EEESU_EEEEEENS4_6LayoutINS5_IJSC_SC_SC_EEENS5_IJNSA_ILi0EEESZ_SZ_EEEEENS5_IJNS4_10UnderscoreES12_S12_EEEEENS4_28SM100_TMA_2SM_LOAD_MULTICASTENS4_14ComposedLayoutINS4_7SwizzleILi1ELi4ELi3EEENS4_18smem_ptr_flag_bitsILi8EEENSX_INS5_IJNSA_ILi8EEESH_EEENS5_IJSH_SC_EEEEEEEvNS4_8identityENS4_18SM100_TMA_2SM_LOADES1F_vS1G_EENS_8epilogue10collective18CollectiveEpilogueINS1J_23Sm100TmaWarpSpecializedILi1ELi1ELi64ELb0ELb0EEEJNS5_IJNSA_ILi128EEESG_SH_EEENS5_IJNSX_IS1O_SC_EENSX_ISG_SC_EEEEESJ_SK_SJ_SK_NS1J_6fusion15FusionCallbacksIS1N_NS1T_17LinearCombinationISJ_fSJ_fLNS_15FloatRoundStyleE2EEES1P_S1S_JEEENS4_5SM1004TMEM4LOAD26SM100_TMEM_LOAD_32dp32b64xENS4_13SM90_TMA_LOADENS16_INS17_ILi2ELi4ELi3EEES1A_NSX_INS5_IJS1B_SG_EEENS5_IJSG_SC_EEEEEEENS4_39AutoVectorizingCopyWithAssumedAlignmentILi128EEENS4_14SM90_TMA_STOREES28_S2A_S2A_EEEvvEEEEvNT_6ParamsE) ;  /* 0xffffff5804487950 */ /* 0x000fea0003c3ffff */
        .weak           $__internal_2_$__cuda_sm10x_tcgen05_guardrail_trap_unallocated_columns_being_dealloced
        .type           $__internal_2_$__cuda_sm10x_tcgen05_guardrail_trap_unallocated_columns_being_dealloced,@function
        .size           $__internal_2_$__cuda_sm10x_tcgen05_guardrail_trap_unallocated_columns_being_dealloced,(.L_x_261 - $__internal_2_$__cuda_sm10x_tcgen05_guardrail_trap_unallocated_columns_being_dealloced)
$__internal_2_$__cuda_sm10x_tcgen05_guardrail_trap_unallocated_columns_being_dealloced:
[----:B------:R-:W-:Y:S05]  /*a6e0*/  BPT.TRAP 0x1 ;  /* 0x000000040000795c */ /* 0x000fea0000300000 */
[----:B------:R-:W-:-:S04]  /*a6f0*/  HFMA2 R3, -RZ, RZ, 0, 0 ;  /* 0x00000000ff037431 */ /* 0x000fc800000001ff */
[----:B------:R-:W-:Y:S05]  /*a700*/  RET.REL.NODEC R2 `(_ZN7cutlass13device_kernelINS_4gemm6kernel13GemmUniversalIN4cute5tupleIJiiiiEEENS1_10collective13CollectiveMmaINS1_35MainloopSm100TmaUmmaWarpSpecializedILi41ELi2ELi4ENS5_IJNS4_1CILi2EEESB_NSA_ILi1EEEEEEEENS5_IJNSA_ILi256EEENSA_ILi64EEENSA_ILi32EEEEEENS_12float_e4m3_tENS5_IJlSC_lEEESJ_SK_NS4_8TiledMMAINS4_8MMA_AtomIJNS4_10MMA_TraitsINS4_25SM100_MMA_F8F6F4_2x1SM_SSEJSJ_SJ_fSF_SG_NS4_17integral_constantINS4_4UMMA5MajorELSR_0EEESS_NSP_INSQ_7ScaleInELST_0EEESU_EEEEEENS4_6LayoutINS5_IJSC_SC_SC_EEENS5_IJNSA_ILi0EEESZ_SZ_EEEEENS5_IJNS4_10UnderscoreES12_S12_EEEEENS4_28SM100_TMA_2SM_LOAD_MULTICASTENS4_14ComposedLayoutINS4_7SwizzleILi1ELi4ELi3EEENS4_18smem_ptr_flag_bitsILi8EEENSX_INS5_IJNSA_ILi8EEESH_EEENS5_IJSH_SC_EEEEEEEvNS4_8identityENS4_18SM100_TMA_2SM_LOADES1F_vS1G_EENS_8epilogue10collective18CollectiveEpilogueINS1J_23Sm100TmaWarpSpecializedILi1ELi1ELi64ELb0ELb0EEEJNS5_IJNSA_ILi128EEESG_SH_EEENS5_IJNSX_IS1O_SC_EENSX_ISG_SC_EEEEESJ_SK_SJ_SK_NS1J_6fusion15FusionCallbacksIS1N_NS1T_17LinearCombinationISJ_fSJ_fLNS_15FloatRoundStyleE2EEES1P_S1S_JEEENS4_5SM1004TMEM4LOAD26SM100_TMEM_LOAD_32dp32b64xENS4_13SM90_TMA_LOADENS16_INS17_ILi2ELi4ELi3EEES1A_NSX_INS5_IJS1B_SG_EEENS5_IJSG_SC_EEEEEEENS4_39AutoVectorizingCopyWithAssumedAlignmentILi128EEENS4_14SM90_TMA_STOREES28_S2A_S2A_EEEvvEEEEvNT_6ParamsE) ;  /* 0xffffff58023c7950 */ /* 0x000fea0003c3ffff */
.L_x_260:
[----:B------:R-:W-:-:S00]  /*a710*/  BRA `(.L_x_260) ;  /* 0xfffffffc00fc7947 */ /* 0x000fc0000383ffff */
[----:B------:R-:W-:-:S00]  /*a720*/  NOP ;  /* 0x0000000000007918 */ /* 0x000fc00000000000 */
        /* <DEDUP_REMOVED lines=13> */
.L_x_261:


//--------------------- .nv.global.init           --------------------------
	.section	.nv.global.init,"aw",@progbits
.nv.global.init:
	.type		$str$27,@object
	.size		$str$27,($str$28 - $str$27)
$str$27:
        /*0000*/ 	.byte	0x28, 0x61, 0x64, 0x64, 0x72, 0x65, 0x73, 0x73, 0x20, 0x26, 0x20, 0x6d, 0x61, 0x73, 0x6b, 0x29
        /*0010*/ 	.byte	0x20, 0x3d, 0x3d, 0x20, 0x30, 0x00
	.type		$str$28,@object
	.size		$str$28,($str$26 - $str$28)
$str$28:
        /*0016*/ 	.byte	0x2f, 0x74, 0x6d, 0x70, 0x2f, 0x63, 0x75, 0x74, 0x6c, 0x61, 0x73, 0x73, 0x5f, 0x73, 0x77, 0x65
        /*0026*/ 	.byte	0x65, 0x70, 0x5f, 0x73, 0x72, 0x63, 0x2f, 0x69, 0x6e, 0x63, 0x6c, 0x75, 0x64, 0x65, 0x2f, 0x63
        /*0036*/ 	.byte	0x75, 0x74, 0x65, 0x2f, 0x70, 0x6f, 0x69, 0x6e, 0x74, 0x65, 0x72, 0x5f, 0x66, 0x6c, 0x61, 0x67
        /*0046*/ 	.byte	0x67, 0x65, 0x64, 0x2e, 0x68, 0x70, 0x70, 0x00
	.type		$str$26,@object
	.size		$str$26,($str$25 - $str$26)
$str$26:
        /*004e*/ 	.byte	0x2f, 0x74, 0x6d, 0x70, 0x2f, 0x63, 0x75, 0x74, 0x6c, 0x61, 0x73, 0x73, 0x5f, 0x73, 0x77, 0x65
        /*005e*/ 	.byte	0x65, 0x70, 0x5f, 0x73, 0x72, 0x63, 0x2f, 0x69, 0x6e, 0x63, 0x6c, 0x75, 0x64, 0x65, 0x2f, 0x63
        /*006e*/ 	.byte	0x75, 0x74, 0x65, 0x2f, 0x61, 0x74, 0x6f, 0x6d, 0x2f, 0x63, 0x6f, 0x70, 0x79, 0x5f, 0x74, 0x72
        /*007e*/ 	.byte	0x61, 0x69, 0x74, 0x73, 0x5f, 0x73, 0x6d, 0x31, 0x30, 0x30, 0x2e, 0x68, 0x70, 0x70, 0x00
	.type		$str$25,@object
	.size		$str$25,(__unnamed_1 - $str$25)
$str$25:
        /*008d*/ 	.byte	0x28, 0x28, 0x75, 0x69, 0x6e, 0x74, 0x33, 0x32, 0x5f, 0x74, 0x28, 0x74, 0x68, 0x72, 0x65, 0x61
        /*009d*/ 	.byte	0x64, 0x49, 0x64, 0x78, 0x2e, 0x78, 0x29, 0x20, 0x2f, 0x20, 0x33, 0x32, 0x29, 0x20, 0x25, 0x20
        /*00ad*/ 	.byte	0x34, 0x29, 0x20, 0x3d, 0x3d, 0x20, 0x28, 0x28, 0x28, 0x74, 0x6d, 0x65, 0x6d, 0x5f, 0x61, 0x64
        /*00bd*/ 	.byte	0x64, 0x72, 0x20, 0x3e, 0x3e, 0x20, 0x31, 0x36, 0x29, 0x20, 0x2f, 0x20, 0x33, 0x32, 0x29, 0x20
        /*00cd*/ 	.byte	0x25, 0x20, 0x34, 0x29, 0x00
	.type		__unnamed_1,@object
	.size		__unnamed_1,(__unnamed_2 - __unnamed_1)
__unnamed_1:
        /*00d2*/ 	.byte	0x61, 0x75, 0x74, 0x6f, 0x20, 0x63, 0x75, 0x74, 0x65, 0x3a, 0x3a, 0x61, 0x73, 0x5f, 0x70, 0x6f
        /* <DEDUP_REMOVED lines=24> */
        /*0262*/ 	.byte	0x43, 0x3c, 0x38, 0x31, 0x39, 0x32, 0x3e, 0x3e, 0x3e, 0x3e, 0x5d, 0x00
	.type		__unnamed_2,@object
	.size		__unnamed_2,(.L_2 - __unnamed_2)
__unnamed_2:
        /* <DEDUP_REMOVED lines=42> */
        /*050e*/ 	.byte	0x3e, 0x3e, 0x3e, 0x3e, 0x5d, 0x00
.L_2:


//--------------------- .nv.shared._ZN7cutlass13device_kernelINS_4gemm6kernel13GemmUniversalIN4cute5tupleIJiiiiEEENS1_10collective13CollectiveMmaINS1_35MainloopSm100TmaUmmaWarpSpecializedILi41ELi2ELi4ENS5_IJNS4_1CILi2EEESB_NSA_ILi1EEEEEEEENS5_IJNSA_ILi256EEENSA_ILi64EEENSA_ILi32EEEEEENS_12float_e4m3_tENS5_IJlSC_lEEESJ_SK_NS4_8TiledMMAINS4_8MMA_AtomIJNS4_10MMA_TraitsINS4_25SM100_MMA_F8F6F4_2x1SM_SSEJSJ_SJ_fSF_SG_NS4_17integral_constantINS4_4UMMA5MajorELSR_0EEESS_NSP_INSQ_7ScaleInELST_0EEESU_EEEEEENS4_6LayoutINS5_IJSC_SC_SC_EEENS5_IJNSA_ILi0EEESZ_SZ_EEEEENS5_IJNS4_10UnderscoreES12_S12_EEEEENS4_28SM100_TMA_2SM_LOAD_MULTICASTENS4_14ComposedLayoutINS4_7SwizzleILi1ELi4ELi3EEENS4_18smem_ptr_flag_bitsILi8EEENSX_INS5_IJNSA_ILi8EEESH_EEENS5_IJSH_SC_EEEEEEEvNS4_8identityENS4_18SM100_TMA_2SM_LOADES1F_vS1G_EENS_8epilogue10collective18CollectiveEpilogueINS1J_23Sm100TmaWarpSpecializedILi1ELi1ELi64ELb0ELb0EEEJNS5_IJNSA_ILi128EEESG_SH_EEENS5_IJNSX_IS1O_SC_EENSX_ISG_SC_EEEEESJ_SK_SJ_SK_NS1J_6fusion15FusionCallbacksIS1N_NS1T_17LinearCombinationISJ_fSJ_fLNS_15FloatRoundStyleE2EEES1P_S1S_JEEENS4_5SM1004TMEM4LOAD26SM100_TMEM_LOAD_32dp32b64xENS4_13SM90_TMA_LOADENS16_INS17_ILi2ELi4ELi3EEES1A_NSX_INS5_IJS1B_SG_EEENS5_IJSG_SC_EEEEEEENS4_39AutoVectorizingCopyWithAssumedAlignmentILi128EEENS4_14SM90_TMA_STOREES28_S2A_S2A_EEEvvEEEEvNT_6ParamsE --------------------------
	.section	.nv.shared._ZN7cutlass13device_kernelINS_4gemm6kernel13GemmUniversalIN4cute5tupleIJiiiiEEENS1_10collective13CollectiveMmaINS1_35MainloopSm100TmaUmmaWarpSpecializedILi41ELi2ELi4ENS5_IJNS4_1CILi2EEESB_NSA_ILi1EEEEEEEENS5_IJNSA_ILi256EEENSA_ILi64EEENSA_ILi32EEEEEENS_12float_e4m3_tENS5_IJlSC_lEEESJ_SK_NS4_8TiledMMAINS4_8MMA_AtomIJNS4_10MMA_TraitsINS4_25SM100_MMA_F8F6F4_2x1SM_SSEJSJ_SJ_fSF_SG_NS4_17integral_constantINS4_4UMMA5MajorELSR_0EEESS_NSP_INSQ_7ScaleInELST_0EEESU_EEEEEENS4_6LayoutINS5_IJSC_SC_SC_EEENS5_IJNSA_ILi0EEESZ_SZ_EEEEENS5_IJNS4_10UnderscoreES12_S12_EEEEENS4_28SM100_TMA_2SM_LOAD_MULTICASTENS4_14ComposedLayoutINS4_7SwizzleILi1ELi4ELi3EEENS4_18smem_ptr_flag_bitsILi8EEENSX_INS5_IJNSA_ILi8EEESH_EEENS5_IJSH_SC_EEEEEEEvNS4_8identityENS4_18SM100_TMA_2SM_LOADES1F_vS1G_EENS_8epilogue10collective18CollectiveEpilogueINS1J_23Sm100TmaWarpSpecializedILi1ELi1ELi64ELb0ELb0EEEJNS5_IJNSA_ILi128EEESG_SH_EEENS5_IJNSX_IS1O_SC_EENSX_ISG_SC_EEEEESJ_SK_SJ_SK_NS1J_6fusion15FusionCallbacksIS1N_NS1T_17LinearCombinationISJ_fSJ_fLNS_15FloatRoundStyleE2EEES1P_S1S_JEEENS4_5SM1004TMEM4LOAD26SM100_TMEM_LOAD_32dp32b64xENS4_13SM90_TMA_LOADENS16_INS17_ILi2ELi4ELi3EEES1A_NSX_INS5_IJS1B_SG_EEENS5_IJSG_SC_EEEEEEENS4_39AutoVectorizingCopyWithAssumedAlignmentILi128EEENS4_14SM90_TMA_STOREES28_S2A_S2A_EEEvvEEEEvNT_6ParamsE,"aw",@nobits
	.sectionflags	@""
	.align	16
	.zero		1024


//--------------------- .nv.shared.reserved.0     --------------------------
	.section	.nv.shared.reserved.0,"aw",@nobits
	.weak		__nv_reservedSMEM_offset_0_alias
	.size		__nv_reservedSMEM_offset_0_alias, 0, 64
	.other		__nv_reservedSMEM_offset_0_alias,@"STO_CUDA_RESERVED_SHARED STV_DEFAULT"
__nv_reservedSMEM_offset_0_alias:
	.zero		0
.nv.shared.reserved.0:
	.zero		64
	.weak		__nv_reservedSMEM_tcgen05_partition
	.type		__nv_reservedSMEM_tcgen05_partition,@object
	.size		__nv_reservedSMEM_tcgen05_partition,(.L_0 - __nv_reservedSMEM_tcgen05_partition)
__nv_reservedSMEM_tcgen05_partition:
	.zero		32
.L_0:


//--------------------- .nv.global                --------------------------
	.section	.nv.global,"aw",@nobits
.nv.global:
	.type		_ZN39_INTERNAL_b76c0335_4_k_cu_e3bf47c5_77674cute1_E,@object
	.size		_ZN39_INTERNAL_b76c0335_4_k_cu_e3bf47c5_77674cute1_E,(_ZN39_INTERNAL_b76c0335_4_k_cu_e3bf47c5_77674cuda3std3__45__cpo6cbeginE - _ZN39_INTERNAL_b76c0335_4_k_cu_e3bf47c5_77674cute1_E)
_ZN39_INTERNAL_b76c0335_4_k_cu_e3bf47c5_77674cute1_E:
	.zero		1
	.type		_ZN39_INTERNAL_b76c0335_4_k_cu_e3bf47c5_77674cuda3std3__45__cpo6cbeginE,@object
	.size		_ZN39_INTERNAL_b76c0335_4_k_cu_e3bf47c5_77674cuda3std3__45__cpo6cbeginE,(_ZN39_INTERNAL_b76c0335_4_k_cu_e3bf47c5_77674cuda3std3__48in_placeE - _ZN39_INTERNAL_b76c0335_4_k_cu_e3bf47c5_77674cuda3std3__45__cpo6cbeginE)
_ZN39_INTERNAL_b76c0335_4_k_cu_e3bf47c5_77674cuda3std3__45__cpo6cbeginE:
	.zero		1
	.type		_ZN39_INTERNAL_b76c0335_4_k_cu_e3bf47c5_77674cuda3std3__48in_placeE,@object
	.size		_ZN39_INTERNAL_b76c0335_4_k_cu_e3bf47c5_77674cuda3std3__48in_placeE,(_ZN39_INTERNAL_b76c0335_4_k_cu_e3bf47c5_77674cuda3std6ranges3__45__cpo9iter_moveE - _ZN39_INTERNAL_b76c0335_4_k_cu_e3bf47c5_77674cuda3std3__48in_placeE)
_ZN39_INTERNAL_b76c0335_4_k_cu_e3bf47c5_77674cuda3std3__48in_placeE:
	.zero		1
	.type		_ZN39_INTERNAL_b76c0335_4_k_cu_e3bf47c5_77674cuda3std6ranges3__45__cpo9iter_moveE,@object
	.size		_ZN39_INTERNAL_b76c0335_4_k_cu_e3bf47c5_77674cuda3std6ranges3__45__cpo9iter_moveE,(_ZN39_INTERNAL_b76c0335_4_k_cu_e3bf47c5_77674cuda3std3__45__cpo5beginE - _ZN39_INTERNAL_b76c0335_4_k_cu_e3bf47c5_77674cuda3std6ranges3__45__cpo9iter_moveE)
_ZN39_INTERNAL_b76c0335_4_k_cu_e3bf47c5_77674cuda3std6ranges3__45__cpo9iter_moveE:
	.zero		1
	.type		_ZN39_INTERNAL_b76c0335_4_k_cu_e3bf47c5_77674cuda3std3__45__cpo5beginE,@object
	.size		_ZN39_INTERNAL_b76c0335_4_k_cu_e3bf47c5_77674cuda3std3__45__cpo5beginE,(_ZN39_INTERNAL_b76c0335_4_k_cu_e3bf47c5_77674cuda3std3__441_GLOBAL__N__b76c0335_4_k_cu_e3bf47c5_77676ignoreE - _ZN39_INTERNAL_b76c0335_4_k_cu_e3bf47c5_77674cuda3std3__45__cpo5beginE)
_ZN39_INTERNAL_b76c0335_4_k_cu_e3bf47c5_77674cuda3std3__45__cpo5beginE:
	.zero		1
	.type		_ZN39_INTERNAL_b76c0335_4_k_cu_e3bf47c5_77674cuda3std3__441_GLOBAL__N__b76c0335_4_k_cu_e3bf47c5_77676ignoreE,@object
	.size		_ZN39_INTERNAL_b76c0335_4_k_cu_e3bf47c5_77674cuda3std3__441_GLOBAL__N__b76c0335_4_k_cu_e3bf47c5_77676ignoreE,(_ZN39_INTERNAL_b76c0335_4_k_cu_e3bf47c5_77674cute7productE - _ZN39_INTERNAL_b76c0335_4_k_cu_e3bf47c5_77674cuda3std3__441_GLOBAL__N__b76c0335_4_k_cu_e3bf47c5_77676ignoreE)
_ZN39_INTERNAL_b76c0335_4_k_cu_e3bf47c5_77674cuda3std3__441_GLOBAL__N__b76c0335_4_k_cu_e3bf47c5_77676ignoreE:
	.zero		1
	.type		_ZN39_INTERNAL_b76c0335_4_k_cu_e3bf47c5_77674cute7productE,@object
	.size		_ZN39_INTERNAL_b76c0335_4_k_cu_e3bf47c5_77674cute7productE,(_ZN39_INTERNAL_b76c0335_4_k_cu_e3bf47c5_77674cuda3std3__45__cpo3endE - _ZN39_INTERNAL_b76c0335_4_k_cu_e3bf47c5_77674cute7productE)
_ZN39_INTERNAL_b76c0335_4_k_cu_e3bf47c5_77674cute7productE:
	.zero		1
	.type		_ZN39_INTERNAL_b76c0335_4_k_cu_e3bf47c5_77674cuda3std3__45__cpo3endE,@object
	.size		_ZN39_INTERNAL_b76c0335_4_k_cu_e3bf47c5_77674cuda3std3__45__cpo3endE,(_ZN39_INTERNAL_b76c0335_4_k_cu_e3bf47c5_77674cuda3std3__419piecewise_constructE - _ZN39_INTERNAL_b76c0335_4_k_cu_e3bf47c5_77674cuda3std3__45__cpo3endE)
_ZN39_INTERNAL_b76c0335_4_k_cu_e3bf47c5_77674cuda3std3__45__cpo3endE:
	.zero		1
	.type		_ZN39_INTERNAL_b76c0335_4_k_cu_e3bf47c5_77674cuda3std3__419piecewise_constructE,@object
	.size		_ZN39_INTERNAL_b76c0335_4_k_cu_e3bf47c5_77674cuda3std3__419piecewise_constructE,(_ZN39_INTERNAL_b76c0335_4_k_cu_e3bf47c5_77674cuda3std3__45__cpo4cendE - _ZN39_INTERNAL_b76c0335_4_k_cu_e3bf47c5_77674cuda3std3__419piecewise_constructE)
_ZN39_INTERNAL_b76c0335_4_k_cu_e3bf47c5_77674cuda3std3__419piecewise_constructE:
	.zero		1
	.type		_ZN39_INTERNAL_b76c0335_4_k_cu_e3bf47c5_77674cuda3std3__45__cpo4cendE,@object
	.size		_ZN39_INTERNAL_b76c0335_4_k_cu_e3bf47c5_77674cuda3std3__45__cpo4cendE,(_ZN39_INTERNAL_b76c0335_4_k_cu_e3bf47c5_77674cuda3std6ranges3__45__cpo4swapE - _ZN39_INTERNAL_b76c0335_4_k_cu_e3bf47c5_77674cuda3std3__45__cpo4cendE)
_ZN39_INTERNAL_b76c0335_4_k_cu_e3bf47c5_77674cuda3std3__45__cpo4cendE:
	.zero		1
	.type		_ZN39_INTERNAL_b76c0335_4_k_cu_e3bf47c5_77674cuda3std6ranges3__45__cpo4swapE,@object
	.size		_ZN39_INTERNAL_b76c0335_4_k_cu_e3bf47c5_77674cuda3std6ranges3__45__cpo4swapE,(.L_10 - _ZN39_INTERNAL_b76c0335_4_k_cu_e3bf47c5_77674cuda3std6ranges3__45__cpo4swapE)
_ZN39_INTERNAL_b76c0335_4_k_cu_e3bf47c5_77674cuda3std6ranges3__45__cpo4swapE:
	.zero		1
.L_10:


//--------------------- .nv.constant0._ZN7cutlass13device_kernelINS_4gemm6kernel13GemmUniversalIN4cute5tupleIJiiiiEEENS1_10collective13CollectiveMmaINS1_35MainloopSm100TmaUmmaWarpSpecializedILi41ELi2ELi4ENS5_IJNS4_1CILi2EEESB_NSA_ILi1EEEEEEEENS5_IJNSA_ILi256EEENSA_ILi64EEENSA_ILi32EEEEEENS_12float_e4m3_tENS5_IJlSC_lEEESJ_SK_NS4_8TiledMMAINS4_8MMA_AtomIJNS4_10MMA_TraitsINS4_25SM100_MMA_F8F6F4_2x1SM_SSEJSJ_SJ_fSF_SG_NS4_17integral_constantINS4_4UMMA5MajorELSR_0EEESS_NSP_INSQ_7ScaleInELST_0EEESU_EEEEEENS4_6LayoutINS5_IJSC_SC_SC_EEENS5_IJNSA_ILi0EEESZ_SZ_EEEEENS5_IJNS4_10UnderscoreES12_S12_EEEEENS4_28SM100_TMA_2SM_LOAD_MULTICASTENS4_14ComposedLayoutINS4_7SwizzleILi1ELi4ELi3EEENS4_18smem_ptr_flag_bitsILi8EEENSX_INS5_IJNSA_ILi8EEESH_EEENS5_IJSH_SC_EEEEEEEvNS4_8identityENS4_18SM100_TMA_2SM_LOADES1F_vS1G_EENS_8epilogue10collective18CollectiveEpilogueINS1J_23Sm100TmaWarpSpecializedILi1ELi1ELi64ELb0ELb0EEEJNS5_IJNSA_ILi128EEESG_SH_EEENS5_IJNSX_IS1O_SC_EENSX_ISG_SC_EEEEESJ_SK_SJ_SK_NS1J_6fusion15FusionCallbacksIS1N_NS1T_17LinearCombinationISJ_fSJ_fLNS_15FloatRoundStyleE2EEES1P_S1S_JEEENS4_5SM1004TMEM4LOAD26SM100_TMEM_LOAD_32dp32b64xENS4_13SM90_TMA_LOADENS16_INS17_ILi2ELi4ELi3EEES1A_NSX_INS5_IJS1B_SG_EEENS5_IJSG_SC_EEEEEEENS4_39AutoVectorizingCopyWithAssumedAlignmentILi128EEENS4_14SM90_TMA_STOREES28_S2A_S2A_EEEvvEEEEvNT_6ParamsE --------------------------
	.section	.nv.constant0._ZN7cutlass13device_kernelINS_4gemm6kernel13GemmUniversalIN4cute5tupleIJiiiiEEENS1_10collective13CollectiveMmaINS1_35MainloopSm100TmaUmmaWarpSpecializedILi41ELi2ELi4ENS5_IJNS4_1CILi2EEESB_NSA_ILi1EEEEEEEENS5_IJNSA_ILi256EEENSA_ILi64EEENSA_ILi32EEEEEENS_12float_e4m3_tENS5_IJlSC_lEEESJ_SK_NS4_8TiledMMAINS4_8MMA_AtomIJNS4_10MMA_TraitsINS4_25SM100_MMA_F8F6F4_2x1SM_SSEJSJ_SJ_fSF_SG_NS4_17integral_constantINS4_4UMMA5MajorELSR_0EEESS_NSP_INSQ_7ScaleInELST_0EEESU_EEEEEENS4_6LayoutINS5_IJSC_SC_SC_EEENS5_IJNSA_ILi0EEESZ_SZ_EEEEENS5_IJNS4_10UnderscoreES12_S12_EEEEENS4_28SM100_TMA_2SM_LOAD_MULTICASTENS4_14ComposedLayoutINS4_7SwizzleILi1ELi4ELi3EEENS4_18smem_ptr_flag_bitsILi8EEENSX_INS5_IJNSA_ILi8EEESH_EEENS5_IJSH_SC_EEEEEEEvNS4_8identityENS4_18SM100_TMA_2SM_LOADES1F_vS1G_EENS_8epilogue10collective18CollectiveEpilogueINS1J_23Sm100TmaWarpSpecializedILi1ELi1ELi64ELb0ELb0EEEJNS5_IJNSA_ILi128EEESG_SH_EEENS5_IJNSX_IS1O_SC_EENSX_ISG_SC_EEEEESJ_SK_SJ_SK_NS1J_6fusion15FusionCallbacksIS1N_NS1T_17LinearCombinationISJ_fSJ_fLNS_15FloatRoundStyleE2EEES1P_S1S_JEEENS4_5SM1004TMEM4LOAD26SM100_TMEM_LOAD_32dp32b64xENS4_13SM90_TMA_LOADENS16_INS17_ILi2ELi4ELi3EEES1A_NSX_INS5_IJS1B_SG_EEENS5_IJSG_SC_EEEEEEENS4_39AutoVectorizingCopyWithAssumedAlignmentILi128EEENS4_14SM90_TMA_STOREES28_S2A_S2A_EEEvvEEEEvNT_6ParamsE,"a",@progbits
	.sectionflags	@""
	.align	4
.nv.constant0._ZN7cutlass13device_kernelINS_4gemm6kernel13GemmUniversalIN4cute5tupleIJiiiiEEENS1_10collective13CollectiveMmaINS1_35MainloopSm100TmaUmmaWarpSpecializedILi41ELi2ELi4ENS5_IJNS4_1CILi2EEESB_NSA_ILi1EEEEEEEENS5_IJNSA_ILi256EEENSA_ILi64EEENSA_ILi32EEEEEENS_12float_e4m3_tENS5_IJlSC_lEEESJ_SK_NS4_8TiledMMAINS4_8MMA_AtomIJNS4_10MMA_TraitsINS4_25SM100_MMA_F8F6F4_2x1SM_SSEJSJ_SJ_fSF_SG_NS4_17integral_constantINS4_4UMMA5MajorELSR_0EEESS_NSP_INSQ_7ScaleInELST_0EEESU_EEEEEENS4_6LayoutINS5_IJSC_SC_SC_EEENS5_IJNSA_ILi0EEESZ_SZ_EEEEENS5_IJNS4_10UnderscoreES12_S12_EEEEENS4_28SM100_TMA_2SM_LOAD_MULTICASTENS4_14ComposedLayoutINS4_7SwizzleILi1ELi4ELi3EEENS4_18smem_ptr_flag_bitsILi8EEENSX_INS5_IJNSA_ILi8EEESH_EEENS5_IJSH_SC_EEEEEEEvNS4_8identityENS4_18SM100_TMA_2SM_LOADES1F_vS1G_EENS_8epilogue10collective18CollectiveEpilogueINS1J_23Sm100TmaWarpSpecializedILi1ELi1ELi64ELb0ELb0EEEJNS5_IJNSA_ILi128EEESG_SH_EEENS5_IJNSX_IS1O_SC_EENSX_ISG_SC_EEEEESJ_SK_SJ_SK_NS1J_6fusion15FusionCallbacksIS1N_NS1T_17LinearCombinationISJ_fSJ_fLNS_15FloatRoundStyleE2EEES1P_S1S_JEEENS4_5SM1004TMEM4LOAD26SM100_TMEM_LOAD_32dp32b64xENS4_13SM90_TMA_LOADENS16_INS17_ILi2ELi4ELi3EEES1A_NSX_INS5_IJS1B_SG_EEENS5_IJSG_SC_EEEEEEENS4_39AutoVectorizingCopyWithAssumedAlignmentILi128EEENS4_14SM90_TMA_STOREES28_S2A_S2A_EEEvvEEEEvNT_6ParamsE:
	.zero		2944


//--------------------- SYMBOLS --------------------------

	.type		.nv.reservedSmem.offset0,@object
	.size		.nv.reservedSmem.offset0,0x4
	.type		.nv.reservedSmem.cap,@object
	.size		.nv.reservedSmem.cap,0x4
	.type		__assertfail,@function
